def gluon_wgmma(
    a_ptr,
    b_ptr,
    c_ptr,
    M,
    N,
    K,
    stride_am,
    stride_bk,
    stride_cm,
    BLOCK_M: gl.constexpr,
    BLOCK_N: gl.constexpr,
    BLOCK_K: gl.constexpr,
    DTYPE: gl.constexpr,
    A_LAYOUT: gl.constexpr,
    B_LAYOUT: gl.constexpr,
    C_LAYOUT: gl.constexpr,
    B_SHAPE: gl.constexpr,
    TRANS_B: gl.constexpr,
    NUM_BUFFERS: gl.constexpr,
    NUM_WARPS: gl.constexpr,
):
    a_desc = tma.make_tensor_descriptor(
        a_ptr, [M, K], [stride_am, 1], [BLOCK_M, BLOCK_K], A_LAYOUT
    )
    b_desc = tma.make_tensor_descriptor(
        b_ptr,
        [N, K] if TRANS_B else [K, N],
        [stride_bk, 1],
        B_SHAPE,
        B_LAYOUT,
    )
    c_desc = tma.make_tensor_descriptor(
        c_ptr, [M, N], [stride_cm, 1], [BLOCK_M, BLOCK_N], C_LAYOUT
    )

    a_bufs = gl.allocate_shared_memory(
        DTYPE, [NUM_BUFFERS, BLOCK_M, BLOCK_K], A_LAYOUT
    )
    b_bufs = gl.allocate_shared_memory(DTYPE, [NUM_BUFFERS] + B_SHAPE, B_LAYOUT)

    pid_m = gl.program_id(0)
    pid_n = gl.program_id(1)
    off_m = pid_m * BLOCK_M
    off_n = pid_n * BLOCK_N

    mma_layout: gl.constexpr = pick_wgmma_layout(DTYPE, BLOCK_M, BLOCK_N, NUM_WARPS)
    acc = warpgroup_mma_init(
        gl.zeros((BLOCK_M, BLOCK_N), dtype=gl.float32, layout=mma_layout)
    )

    bars = gl.allocate_shared_memory(
        gl.int64, [NUM_BUFFERS, 1], mbarrier.MBarrierLayout()
    )
    for i in gl.static_range(NUM_BUFFERS):
        mbarrier.init(bars.index(i), count=1)
    idx = 0
    phase = 0

    for k in range(0, K, BLOCK_K):
        a = a_bufs.index(idx)
        b = b_bufs.index(idx)
        bar = bars.index(idx)
        mbarrier.expect(bar, a_desc.block_type.nbytes + b_desc.block_type.nbytes)
        tma.async_copy_global_to_shared(a_desc, [off_m, k], bar, a)
        tma.async_copy_global_to_shared(
            b_desc, [off_n, k] if TRANS_B else [k, off_n], bar, b
        )
        mbarrier.wait(bar, phase=phase)

        if TRANS_B:
            b = b.permute((1, 0))
        acc = warpgroup_mma_wait(num_outstanding=0, deps=(acc,))
        acc = warpgroup_mma(a, b, acc, is_async=True)

        idx += 1
        if idx == NUM_BUFFERS:
            idx = 0
            phase ^= 1

    acc = warpgroup_mma_wait(num_outstanding=0, deps=(acc,))
    for i in gl.static_range(NUM_BUFFERS):
        mbarrier.invalidate(bars.index(i))

    c_smem = gl.allocate_shared_memory(DTYPE, [BLOCK_M, BLOCK_N], C_LAYOUT)
    c_smem.store(acc.to(DTYPE))
    fence_async_shared()
    tma.async_copy_shared_to_global(c_desc, [off_m, off_n], c_smem)
    tma.store_wait(pendings=0)

# config = {"BLOCK_K": 128, "BLOCK_M": 256, "BLOCK_N": 256, "arch": "sm_90", "dtype": "fp8e4m3", "num_buffers": 1, "num_warps": 4, "trans_b": 1}
# arch = sm_90


// ===== COMPILED SASS (sm_90a) =====

	.target	sm_90a

	.elftype	@"ET_EXEC"


//--------------------- .note.nv.tkinfo           --------------------------
	.section	.note.nv.tkinfo,"",@"SHT_NOTE"
	.sectionflags	@"SHF_NOTE_NV_TKINFO"
	.tkinfo
        /*0018*/ 	.word	0x00000002
        /*0030*/ 	.string	""
        /*0030*/ 	.string	"ptxas"
        /*0030*/ 	.string	"Cuda compilation tools, release 13.0, V13.0.88"
        /*0030*/ 	.string	"Build cuda_13.0.r13.0/compiler.36424714_0"
        /*0030*/ 	.string	"-v  -suppress-debug-info  -lineinfo  -arch sm_90a "



//--------------------- .note.nv.cuinfo           --------------------------
	.section	.note.nv.cuinfo,"",@"SHT_NOTE"
	.sectionflags	@"SHF_NOTE_NV_CUINFO"
        /*0018*/ 	.short	0x0002
        /*001a*/ 	.short	0x005a
        /*001c*/ 	.short	0x0082
	.zero		2


//--------------------- .nv.info                  --------------------------
	.section	.nv.info,"",@"SHT_CUDA_INFO"
	.align	4


	//----- nvinfo : EIATTR_REGCOUNT
	.align		4
        /*0000*/ 	.byte	0x04, 0x2f
        /*0002*/ 	.short	(.L_1 - .L_0)
	.align		4
.L_0:
        /*0004*/ 	.word	index@(gluon_wgmma)
        /*0008*/ 	.word	0x000000ff


	//----- nvinfo : EIATTR_FRAME_SIZE
	.align		4
.L_1:
        /*000c*/ 	.byte	0x04, 0x11
        /*000e*/ 	.short	(.L_3 - .L_2)
	.align		4
.L_2:
        /*0010*/ 	.word	index@(gluon_wgmma)
        /*0014*/ 	.word	0x000008d0


	//----- nvinfo : EIATTR_MIN_STACK_SIZE
	.align		4
.L_3:
        /*0018*/ 	.byte	0x04, 0x12
        /*001a*/ 	.short	(.L_5 - .L_4)
	.align		4
.L_4:
        /*001c*/ 	.word	index@(gluon_wgmma)
        /*0020*/ 	.word	0x000008d0
.L_5:


//--------------------- .nv.compat                --------------------------
	.section	.nv.compat,"",@"SHT_CUDA_COMPAT_INFO"
	.align	4
        /*0000*/ 	.byte	0x02, 0x09, 0x01, 0x00, 0x02, 0x02, 0x04, 0x00, 0x02, 0x05, 0x05, 0x00, 0x03, 0x07, 0x01, 0x01
        /*0010*/ 	.byte	0x02, 0x03, 0x03, 0x00, 0x02, 0x06, 0x01, 0x00, 0x04, 0x0b, 0x08, 0x00, 0x00, 0x00, 0x00, 0x00
        /*0020*/ 	.byte	0x00, 0x00, 0x00, 0x00


//--------------------- .nv.info.gluon_wgmma      --------------------------
	.section	.nv.info.gluon_wgmma,"",@"SHT_CUDA_INFO"
	.sectionflags	@""
	.align	4


	//----- nvinfo : EIATTR_CUDA_API_VERSION
	.align		4
        /*0000*/ 	.byte	0x04, 0x37
        /*0002*/ 	.short	(.L_7 - .L_6)
.L_6:
        /*0004*/ 	.word	0x00000082


	//----- nvinfo : EIATTR_KPARAM_INFO
	.align		4
.L_7:
        /*0008*/ 	.byte	0x04, 0x17
        /*000a*/ 	.short	(.L_9 - .L_8)
.L_8:
        /*000c*/ 	.word	0x00000000
        /*0010*/ 	.short	0x000a
        /*0012*/ 	.short	0x0048
        /*0014*/ 	.byte	0x00, 0xf4, 0x21, 0x00


	//----- nvinfo : EIATTR_KPARAM_INFO
	.align		4
.L_9:
        /*0018*/ 	.byte	0x04, 0x17
        /*001a*/ 	.short	(.L_11 - .L_10)
.L_10:
        /*001c*/ 	.word	0x00000000
        /*0020*/ 	.short	0x0009
        /*0022*/ 	.short	0x0040
        /*0024*/ 	.byte	0x00, 0xf4, 0x21, 0x00


	//----- nvinfo : EIATTR_KPARAM_INFO
	.align		4
.L_11:
        /*0028*/ 	.byte	0x04, 0x17
        /*002a*/ 	.short	(.L_13 - .L_12)
.L_12:
        /*002c*/ 	.word	0x00000000
        /*0030*/ 	.short	0x0008
        /*0032*/ 	.short	0x0038
        /*0034*/ 	.byte	0x00, 0xf0, 0x21, 0x00


	//----- nvinfo : EIATTR_KPARAM_INFO
	.align		4
.L_13:
        /*0038*/ 	.byte	0x04, 0x17
        /*003a*/ 	.short	(.L_15 - .L_14)
.L_14:
        /*003c*/ 	.word	0x00000000
        /*0040*/ 	.short	0x0007
        /*0042*/ 	.short	0x0030
        /*0044*/ 	.byte	0x00, 0xf0, 0x21, 0x00


	//----- nvinfo : EIATTR_KPARAM_INFO
	.align		4
.L_15:
        /*0048*/ 	.byte	0x04, 0x17
        /*004a*/ 	.short	(.L_17 - .L_16)
.L_16:
        /*004c*/ 	.word	0x00000000
        /*0050*/ 	.short	0x0006
        /*0052*/ 	.short	0x0028
        /*0054*/ 	.byte	0x00, 0xf0, 0x21, 0x00


	//----- nvinfo : EIATTR_KPARAM_INFO
	.align		4
.L_17:
        /*0058*/ 	.byte	0x04, 0x17
        /*005a*/ 	.short	(.L_19 - .L_18)
.L_18:
        /*005c*/ 	.word	0x00000000
        /*0060*/ 	.short	0x0005
        /*0062*/ 	.short	0x0020
        /*0064*/ 	.byte	0x00, 0xf0, 0x11, 0x00


	//----- nvinfo : EIATTR_KPARAM_INFO
	.align		4
.L_19:
        /*0068*/ 	.byte	0x04, 0x17
        /*006a*/ 	.short	(.L_21 - .L_20)
.L_20:
        /*006c*/ 	.word	0x00000000
        /*0070*/ 	.short	0x0004
        /*0072*/ 	.short	0x001c
        /*0074*/ 	.byte	0x00, 0xf0, 0x11, 0x00


	//----- nvinfo : EIATTR_KPARAM_INFO
	.align		4
.L_21:
        /*0078*/ 	.byte	0x04, 0x17
        /*007a*/ 	.short	(.L_23 - .L_22)
.L_22:
        /*007c*/ 	.word	0x00000000
        /*0080*/ 	.short	0x0003
        /*0082*/ 	.short	0x0018
        /*0084*/ 	.byte	0x00, 0xf0, 0x11, 0x00


	//----- nvinfo : EIATTR_KPARAM_INFO
	.align		4
.L_23:
        /*0088*/ 	.byte	0x04, 0x17
        /*008a*/ 	.short	(.L_25 - .L_24)
.L_24:
        /*008c*/ 	.word	0x00000000
        /*0090*/ 	.short	0x0002
        /*0092*/ 	.short	0x0010
        /*0094*/ 	.byte	0x00, 0xf4, 0x21, 0x00


	//----- nvinfo : EIATTR_KPARAM_INFO
	.align		4
.L_25:
        /*0098*/ 	.byte	0x04, 0x17
        /*009a*/ 	.short	(.L_27 - .L_26)
.L_26:
        /*009c*/ 	.word	0x00000000
        /*00a0*/ 	.short	0x0001
        /*00a2*/ 	.short	0x0008
        /*00a4*/ 	.byte	0x00, 0xf4, 0x21, 0x00


	//----- nvinfo : EIATTR_KPARAM_INFO
	.align		4
.L_27:
        /*00a8*/ 	.byte	0x04, 0x17
        /*00aa*/ 	.short	(.L_29 - .L_28)
.L_28:
        /*00ac*/ 	.word	0x00000000
        /*00b0*/ 	.short	0x0000
        /*00b2*/ 	.short	0x0000
        /*00b4*/ 	.byte	0x00, 0xf4, 0x21, 0x00


	//----- nvinfo : EIATTR_SPARSE_MMA_MASK
	.align		4
.L_29:
        /*00b8*/ 	.byte	0x03, 0x50
        /*00ba*/ 	.short	0x0000


	//----- nvinfo : EIATTR_MAXREG_COUNT
	.align		4
        /*00bc*/ 	.byte	0x03, 0x1b
        /*00be*/ 	.short	0x00ff


	//----- nvinfo : EIATTR_NUM_BARRIERS
	.align		4
        /*00c0*/ 	.byte	0x02, 0x4c
        /*00c2*/ 	.byte	0x01
	.zero		1


	//----- nvinfo : EIATTR_ANNOTATIONS
	.align		4
        /*00c4*/ 	.byte	0x04, 0x55
        /*00c6*/ 	.short	(.L_31 - .L_30)


	//   ....[0]....
.L_30:
        /*00c8*/ 	.word	0x00000001
        /*00cc*/ 	.byte	0x20, 0x11, 0x00, 0x00, 0x01, 0x00, 0x00, 0x00, 0x60, 0x11, 0x00, 0x00, 0x01, 0x00, 0x00, 0x00
        /* <DEDUP_REMOVED lines=981> */
        /*3e2c*/ 	.byte	0x70, 0xc1, 0x00, 0x00, 0x01, 0x00, 0x00, 0x00, 0x90, 0xc1, 0x00, 0x00


	//----- nvinfo : EIATTR_MERCURY_ISA_VERSION
	.align		4
.L_31:
        /*3e38*/ 	.byte	0x03, 0x5f
        /*3e3a*/ 	.short	0x0101


	//----- nvinfo : EIATTR_INT_WARP_WIDE_INSTR_OFFSETS
	.align		4
        /*3e3c*/ 	.byte	0x04, 0x31
        /*3e3e*/ 	.short	(.L_33 - .L_32)


	//   ....[0]....
.L_32:
        /*3e40*/ 	.word	0x00002de0


	//   ....[1]....
        /*3e44*/ 	.word	0x00002e70


	//   ....[2]....
        /*3e48*/ 	.word	0x00004e00


	//   ....[3]....
        /*3e4c*/ 	.word	0x00004e10


	//   ....[4]....
        /*3e50*/ 	.word	0x00004e20


	//   ....[5]....
        /*3e54*/ 	.word	0x00004e30


	//   ....[6]....
        /*3e58*/ 	.word	0x0000c4b0


	//   ....[7]....
        /*3e5c*/ 	.word	0x0000c4c0


	//----- nvinfo : EIATTR_COOP_GROUP_MASK_REGIDS
	.align		4
.L_33:
        /*3e60*/ 	.byte	0x04, 0x29
        /*3e62*/ 	.short	(.L_35 - .L_34)


	//   ....[0]....
.L_34:
        /*3e64*/ 	.word	0xffffffff


	//   ....[1]....
        /*3e68*/ 	.word	0xffffffff


	//   ....[2]....
        /*3e6c*/ 	.word	0xffffffff


	//----- nvinfo : EIATTR_COOP_GROUP_INSTR_OFFSETS
	.align		4
.L_35:
        /*3e70*/ 	.byte	0x04, 0x28
        /*3e72*/ 	.short	(.L_37 - .L_36)


	//   ....[0]....
.L_36:
        /*3e74*/ 	.word	0x00000140


	//   ....[1]....
        /*3e78*/ 	.word	0x00000710


	//   ....[2]....
        /*3e7c*/ 	.word	0x00000d40


	//----- nvinfo : EIATTR_MBARRIER_INSTR_OFFSETS
	.align		4
.L_37:
        /*3e80*/ 	.byte	0x04, 0x39
        /*3e82*/ 	.short	(.L_39 - .L_38)


	//   ....[0]....
.L_38:
        /*3e84*/ 	.word	0x00002f30
        /*3e88*/ 	.word	0x000000ff
        /*3e8c*/ 	.word	0x00010000
        /*3e90*/ 	.short	0x0100
        /*3e92*/ 	.byte	0x30
	.zero		1


	//   ....[1]....
        /*3e94*/ 	.word	0x00004f40
        /*3e98*/ 	.word	0x000000ff
        /*3e9c*/ 	.word	0x00010000
        /*3ea0*/ 	.short	0x010a
        /*3ea2*/ 	.byte	0x30
	.zero		1


	//   ....[2]....
        /*3ea4*/ 	.word	0x000080a0
        /*3ea8*/ 	.word	0x000000ff
        /*3eac*/ 	.word	0x00010000
        /*3eb0*/ 	.short	0x0108
        /*3eb2*/ 	.byte	0x30
	.zero		1


	//   ....[3]....
        /*3eb4*/ 	.word	0x0000c550
        /*3eb8*/ 	.word	0x000000ff
        /*3ebc*/ 	.word	0x00010000
        /*3ec0*/ 	.short	0x010a
        /*3ec2*/ 	.byte	0x30
	.zero		1


	//----- nvinfo : EIATTR_NUM_MBARRIERS
	.align		4
.L_39:
        /*3ec4*/ 	.byte	0x03, 0x38
        /*3ec6*/ 	.short	0x0001


	//----- nvinfo : EIATTR_EXIT_INSTR_OFFSETS
	.align		4
        /*3ec8*/ 	.byte	0x04, 0x1c
        /*3eca*/ 	.short	(.L_41 - .L_40)


	//   ....[0]....
.L_40:
        /*3ecc*/ 	.word	0x0000c540


	//----- nvinfo : EIATTR_REQNTID
	.align		4
.L_41:
        /*3ed0*/ 	.byte	0x04, 0x10
        /*3ed2*/ 	.short	(.L_43 - .L_42)
.L_42:
        /*3ed4*/ 	.word	0x00000080
        /*3ed8*/ 	.word	0x00000001
        /*3edc*/ 	.word	0x00000001


	//----- nvinfo : EIATTR_CRS_STACK_SIZE
	.align		4
.L_43:
        /*3ee0*/ 	.byte	0x04, 0x1e
        /*3ee2*/ 	.short	(.L_45 - .L_44)
.L_44:
        /*3ee4*/ 	.word	0x00000000


	//----- nvinfo : EIATTR_CBANK_PARAM_SIZE
	.align		4
.L_45:
        /*3ee8*/ 	.byte	0x03, 0x19
        /*3eea*/ 	.short	0x0050


	//----- nvinfo : EIATTR_PARAM_CBANK
	.align		4
        /*3eec*/ 	.byte	0x04, 0x0a
        /*3eee*/ 	.short	(.L_47 - .L_46)
	.align		4
.L_46:
        /*3ef0*/ 	.word	index@(.nv.constant0.gluon_wgmma)
        /*3ef4*/ 	.short	0x0210
        /*3ef6*/ 	.short	0x0050


	//----- nvinfo : EIATTR_SW_WAR
	.align		4
.L_47:
        /*3ef8*/ 	.byte	0x04, 0x36
        /*3efa*/ 	.short	(.L_49 - .L_48)
.L_48:
        /*3efc*/ 	.word	0x00000008
.L_49:


//--------------------- .nv.callgraph             --------------------------
	.section	.nv.callgraph,"",@"SHT_CUDA_CALLGRAPH"
	.align	4
	.sectionentsize	8
	.align		4
        /*0000*/ 	.word	0x00000000
	.align		4
        /*0004*/ 	.word	0xffffffff
	.align		4
        /*0008*/ 	.word	0x00000000
	.align		4
        /*000c*/ 	.word	0xfffffffe
	.align		4
        /*0010*/ 	.word	0x00000000
	.align		4
        /*0014*/ 	.word	0xfffffffd
	.align		4
        /*0018*/ 	.word	0x00000000
	.align		4
        /*001c*/ 	.word	0xfffffffc


//--------------------- .text.gluon_wgmma         --------------------------
	.section	.text.gluon_wgmma,"ax",@progbits
	.align	128
        .global         gluon_wgmma
        .type           gluon_wgmma,@function
        .size           gluon_wgmma,(.L_x_53 - gluon_wgmma)
        .other          gluon_wgmma,@"STO_CUDA_ENTRY STV_DEFAULT"
gluon_wgmma:
.text.gluon_wgmma:
[----:B------:R-:W1:Y:S01]  /*0000*/  LDC R1, c[0x0][0x28] ;  /* 0x00000a00ff017b82 */ /* 0x000e620000000800 */
[----:B------:R-:W2:Y:S07]  /*0010*/  S2R R0, SR_TID.X ;  /* 0x0000000000007919 */ /* 0x000eae0000002100 */
[----:B------:R-:W3:Y:S01]  /*0020*/  S2UR UR4, SR_CgaCtaId ;  /* 0x00000000000479c3 */ /* 0x000ee20000008800 */
[----:B------:R-:W-:Y:S01]  /*0030*/  UMOV UR48, 0x400 ;  /* 0x0000040000307882 */ /* 0x000fe20000000000 */
[----:B------:R-:W-:Y:S01]  /*0040*/  ULDC UR6, c[0x0][0xc] ;  /* 0x0000030000067ab9 */ /* 0x000fe20000000800 */
[----:B------:R-:W-:Y:S01]  /*0050*/  BSSY B0, `(.L_x_0) ;  /* 0x000001f000007945 */ /* 0x000fe20003800000 */
[----:B-1----:R-:W-:-:S04]  /*0060*/  VIADD R1, R1, 0xfffff730 ;  /* 0xfffff73001017836 */ /* 0x002fc80000000000 */
[----:B------:R-:W1:Y:S08]  /*0070*/  LDC R11, c[0x0][0x230] ;  /* 0x00008c00ff0b7b82 */ /* 0x000e700000000800 */
[----:B------:R-:W-:Y:S08]  /*0080*/  S2UR UR8, SR_CTAID.Y ;  /* 0x00000000000879c3 */ /* 0x000ff00000002600 */
[----:B------:R-:W4:Y:S01]  /*0090*/  S2UR UR5, SR_CTAID.Z ;  /* 0x00000000000579c3 */ /* 0x000f220000002700 */
[----:B---3--:R-:W-:-:S03]  /*00a0*/  ULEA UR48, UR4, UR48, 0x18 ;  /* 0x0000003004307291 */ /* 0x008fc6000f8ec03f */
[----:B------:R-:W-:Y:S01]  /*00b0*/  ULDC UR4, c[0x0][0x10] ;  /* 0x0000040000047ab9 */ /* 0x000fe20000000800 */
[----:B--2---:R-:W-:-:S03]  /*00c0*/  LOP3.LUT R231, R0, 0x7f, RZ, 0xc0, !PT ;  /* 0x0000007f00e77812 */ /* 0x004fc600078ec0ff */
[----:B------:R-:W2:Y:S01]  /*00d0*/  S2UR UR7, SR_CTAID.X ;  /* 0x00000000000779c3 */ /* 0x000ea20000002500 */
[----:B-1----:R-:W-:Y:S01]  /*00e0*/  VIADD R5, R11, 0xffffffff ;  /* 0xffffffff0b057836 */ /* 0x002fe20000000000 */
[C---:B------:R-:W-:Y:S02]  /*00f0*/  ISETP.GE.U32.AND P0, PT, R231.reuse, 0x20, PT ;  /* 0x00000020e700780c */ /* 0x040fe40003f06070 */
[C---:B------:R-:W-:Y:S02]  /*0100*/  ISETP.NE.U32.AND P2, PT, R231.reuse, RZ, PT ;  /* 0x000000ffe700720c */ /* 0x040fe40003f45070 */
[----:B------:R-:W-:Y:S02]  /*0110*/  LEA R4, R231, UR48, 0x2 ;  /* 0x00000030e7047c11 */ /* 0x000fe4000f8e10ff */
[----:B------:R-:W1:Y:S07]  /*0120*/  LDC R6, c[0x0][0x228] ;  /* 0x00008a00ff067b82 */ /* 0x000e6e0000000800 */
[----:B------:R3:W-:Y:S01]  /*0130*/  @!P0 STS [R4], RZ ;  /* 0x000000ff04008388 */ /* 0x0007e20000000800 */
[----:B------:R-:W-:-:S03]  /*0140*/  NOP ;  /* 0x0000000000007918 */ /* 0x000fc60000000000 */
[----:B------:R3:W-:Y:S01]  /*0150*/  @!P2 STS [UR48+0x20], R5 ;  /* 0x00002005ff00a988 */ /* 0x0007e20008000830 */
[----:B----4-:R-:W-:-:S03]  /*0160*/  UIMAD UR4, UR5, UR4, UR8 ;  /* 0x00000004050472a4 */ /* 0x010fc6000f8e0208 */
[----:B------:R-:W-:Y:S01]  /*0170*/  ULDC.64 UR8, c[0x0][0x250] ;  /* 0x0000940000087ab9 */ /* 0x000fe20000000a00 */
[----:B--2---:R-:W-:-:S04]  /*0180*/  UIMAD UR4, UR4, UR6, UR7 ;  /* 0x00000006040472a4 */ /* 0x004fc8000f8e0207 */
[----:B------:R-:W-:Y:S01]  /*0190*/  UIMAD UR6, UR4, 0x180, URZ ;  /* 0x00000180040678a4 */ /* 0x000fe2000f8e023f */
[----:B-1----:R-:W-:-:S03]  /*01a0*/  VIADD R6, R6, 0xffffffff ;  /* 0xffffffff06067836 */ /* 0x002fc60000000000 */
[----:B------:R-:W-:-:S04]  /*01b0*/  UIADD3 UR61, UP0, UR6, UR8, URZ ;  /* 0x00000008063d7290 */ /* 0x000fc8000ff1e03f */
[----:B------:R-:W-:Y:S01]  /*01c0*/  ULEA.HI.X.SX32 UR60, UR6, UR9, 0x1, UP0 ;  /* 0x00000009063c7291 */ /* 0x000fe200080f0e3f */
[----:B---3--:R-:W-:Y:S11]  /*01d0*/  @P2 BRA `(.L_x_1) ;  /* 0x0000000000182947 */ /* 0x008ff60003800000 */
[----:B------:R-:W1:Y:S01]  /*01e0*/  LDS R0, [UR48+0x8] ;  /* 0x00000830ff007984 */ /* 0x000e620008000800 */
[----:B------:R-:W2:Y:S01]  /*01f0*/  LDC.64 R8, c[0x0][0x210] ;  /* 0x00008400ff087b82 */ /* 0x000ea20000000a00 */
[----:B------:R-:W-:Y:S02]  /*0200*/  IMAD.MOV.U32 R3, RZ, RZ, 0x70 ;  /* 0x00000070ff037424 */ /* 0x000fe400078e00ff */
[----:B--2---:R2:W-:Y:S03]  /*0210*/  STS.64 [UR48], R8 ;  /* 0x00000008ff007988 */ /* 0x0045e60008000a30 */
[----:B-1----:R-:W-:-:S05]  /*0220*/  LOP3.LUT R0, R0, 0x10, R3, 0xd8, !PT ;  /* 0x0000001000007812 */ /* 0x002fca00078ed803 */
[----:B------:R2:W-:Y:S02]  /*0230*/  STS [UR48+0x8], R0 ;  /* 0x00000800ff007988 */ /* 0x0005e40008000830 */
.L_x_1:
[----:B------:R-:W-:Y:S05]  /*0240*/  BSYNC B0 ;  /* 0x0000000000007941 */ /* 0x000fea0003800000 */
.L_x_0:
[----:B------:R-:W-:Y:S04]  /*0250*/  BSSY B0, `(.L_x_2) ;  /* 0x000000a000007945 */ /* 0x000fe80003800000 */
[----:B------:R-:W-:Y:S05]  /*0260*/  @P2 BRA `(.L_x_3) ;  /* 0x0000000000202947 */ /* 0x000fea0003800000 */
[----:B--2---:R-:W1:Y:S01]  /*0270*/  LDS R0, [UR48+0x34] ;  /* 0x00003430ff007984 */ /* 0x004e620008000800 */
[----:B------:R-:W-:Y:S02]  /*0280*/  IMAD.MOV.U32 R3, RZ, RZ, 0x7f000000 ;  /* 0x7f000000ff037424 */ /* 0x000fe400078e00ff */
[----:B------:R-:W-:Y:S01]  /*0290*/  @!P2 IMAD.MOV.U32 R2, RZ, RZ, 0xff ;  /* 0x000000ffff02a424 */ /* 0x000fe200078e00ff */
[----:B------:R-:W2:Y:S02]  /*02a0*/  @!P2 LDS R7, [UR48+0x38] ;  /* 0x00003830ff07a984 */ /* 0x000ea40008000800 */
[----:B-1----:R-:W-:Y:S02]  /*02b0*/  LOP3.LUT R0, R0, 0xff000000, R3, 0xb8, !PT ;  /* 0xff00000000007812 */ /* 0x002fe400078eb803 */
[----:B--2---:R-:W-:-:S03]  /*02c0*/  @!P2 LOP3.LUT R2, R7, 0xff, R2, 0xb8, !PT ;  /* 0x000000ff0702a812 */ /* 0x004fc600078eb802 */
[----:B------:R1:W-:Y:S04]  /*02d0*/  STS [UR48+0x34], R0 ;  /* 0x00003400ff007988 */ /* 0x0003e80008000830 */
[----:B------:R1:W-:Y:S02]  /*02e0*/  @!P2 STS [UR48+0x38], R2 ;  /* 0x00003802ff00a988 */ /* 0x0003e40008000830 */
.L_x_3:
[----:B------:R-:W-:Y:S05]  /*02f0*/  BSYNC B0 ;  /* 0x0000000000007941 */ /* 0x000fea0003800000 */
.L_x_2:
[----:B------:R-:W-:Y:S04]  /*0300*/  BSSY B0, `(.L_x_4) ;  /* 0x000000a000007945 */ /* 0x000fe80003800000 */
[----:B------:R-:W-:Y:S05]  /*0310*/  @P2 BRA `(.L_x_5) ;  /* 0x0000000000202947 */ /* 0x000fea0003800000 */
[----:B-12---:R-:W1:Y:S01]  /*0320*/  LDS R0, [UR48+0x1c] ;  /* 0x00001c30ff007984 */ /* 0x006e620008000800 */
[----:B------:R-:W2:Y:S03]  /*0330*/  LDC.64 R8, c[0x0][0x238] ;  /* 0x00008e00ff087b82 */ /* 0x000ea60000000a00 */
[----:B------:R3:W-:Y:S01]  /*0340*/  STS [UR48+0x24], R6 ;  /* 0x00002406ff007988 */ /* 0x0007e20008000830 */
[--C-:B--2---:R-:W-:Y:S02]  /*0350*/  SHF.R.U32.HI R3, RZ, 0x4, R9.reuse ;  /* 0x00000004ff037819 */ /* 0x104fe40000011609 */
[----:B------:R-:W-:-:S05]  /*0360*/  SHF.R.U64 R2, R8, 0x4, R9 ;  /* 0x0000000408027819 */ /* 0x000fca0000001209 */
[----:B------:R3:W-:Y:S01]  /*0370*/  STS [UR48+0xc], R2 ;  /* 0x00000c02ff007988 */ /* 0x0007e20008000830 */
[----:B-1----:R-:W-:-:S05]  /*0380*/  LOP3.LUT R0, R0, 0xf, R3, 0xb8, !PT ;  /* 0x0000000f00007812 */ /* 0x002fca00078eb803 */
[----:B------:R3:W-:Y:S02]  /*0390*/  STS [UR48+0x1c], R0 ;  /* 0x00001c00ff007988 */ /* 0x0007e40008000830 */
.L_x_5:
[----:B------:R-:W-:Y:S05]  /*03a0*/  BSYNC B0 ;  /* 0x0000000000007941 */ /* 0x000fea0003800000 */
.L_x_4:
[----:B------:R-:W-:Y:S04]  /*03b0*/  BSSY B1, `(.L_x_6) ;  /* 0x000001e000017945 */ /* 0x000fe80003800000 */
[----:B------:R-:W-:Y:S01]  /*03c0*/  BSSY B0, `(.L_x_7) ;  /* 0x0000019000007945 */ /* 0x000fe20003800000 */
[----:B-123--:R-:W-:-:S03]  /*03d0*/  IMAD.MOV.U32 R0, RZ, RZ, RZ ;  /* 0x000000ffff007224 */ /* 0x00efc600078e00ff */
[----:B------:R-:W-:Y:S05]  /*03e0*/  @P2 BRA `(.L_x_8) ;  /* 0x00000000001c2947 */ /* 0x000fea0003800000 */
[----:B------:R-:W1:Y:S02]  /*03f0*/  LDS R2, [UR48+0x34] ;  /* 0x00003430ff027984 */ /* 0x000e640008000800 */
[----:B-1----:R-:W-:-:S05]  /*0400*/  LOP3.LUT R2, R2, 0x7, RZ, 0xb8, !PT ;  /* 0x0000000702027812 */ /* 0x002fca00078eb8ff */
[----:B------:R1:W-:Y:S01]  /*0410*/  STS [UR48+0x34], R2 ;  /* 0x00003402ff007988 */ /* 0x0003e20008000830 */
[----:B------:R-:W-:Y:S05]  /*0420*/  @P2 BRA `(.L_x_9) ;  /* 0x00000000001c2947 */ /* 0x000fea0003800000 */
[----:B-1----:R-:W1:Y:S02]  /*0430*/  LDS R2, [UR48+0x34] ;  /* 0x00003430ff027984 */ /* 0x002e640008000800 */
[----:B-1----:R-:W-:-:S05]  /*0440*/  LOP3.LUT R2, R2, 0x38, RZ, 0xb8, !PT ;  /* 0x0000003802027812 */ /* 0x002fca00078eb8ff */
[----:B------:R1:W-:Y:S02]  /*0450*/  STS [UR48+0x34], R2 ;  /* 0x00003402ff007988 */ /* 0x0003e40008000830 */
.L_x_8:
[----:B------:R-:W-:Y:S05]  /*0460*/  @P2 BRA `(.L_x_10) ;  /* 0x00000000001c2947 */ /* 0x000fea0003800000 */
[----:B-1----:R-:W1:Y:S02]  /*0470*/  LDS R2, [UR48+0x8] ;  /* 0x00000830ff027984 */ /* 0x002e640008000800 */
[----:B-1----:R-:W-:-:S05]  /*0480*/  LOP3.LUT R2, R2, 0x780, RZ, 0xb8, !PT ;  /* 0x0000078002027812 */ /* 0x002fca00078eb8ff */
[----:B------:R2:W-:Y:S02]  /*0490*/  STS [UR48+0x8], R2 ;  /* 0x00000802ff007988 */ /* 0x0005e40008000830 */
.L_x_9:
[----:B------:R-:W-:Y:S05]  /*04a0*/  @P2 BRA `(.L_x_11) ;  /* 0x0000000000282947 */ /* 0x000fea0003800000 */
[----:B-12---:R-:W1:Y:S02]  /*04b0*/  LDS R2, [UR48+0x8] ;  /* 0x00000830ff027984 */ /* 0x006e640008000800 */
[----:B-1----:R-:W-:-:S05]  /*04c0*/  LOP3.LUT R2, R2, 0x1800, RZ, 0xb8, !PT ;  /* 0x0000180002027812 */ /* 0x002fca00078eb8ff */
[----:B------:R2:W-:Y:S02]  /*04d0*/  STS [UR48+0x8], R2 ;  /* 0x00000802ff007988 */ /* 0x0005e40008000830 */
.L_x_10:
[----:B------:R-:W-:Y:S05]  /*04e0*/  @P2 BREAK B0 ;  /* 0x0000000000002942 */ /* 0x000fea0003800000 */
[----:B------:R-:W-:Y:S05]  /*04f0*/  @P2 BRA `(.L_x_12) ;  /* 0x0000000000242947 */ /* 0x000fea0003800000 */
[----:B------:R-:W3:Y:S01]  /*0500*/  LDS R3, [UR48+0x8] ;  /* 0x00000830ff037984 */ /* 0x000ee20008000800 */
[----:B-12---:R-:W-:-:S05]  /*0510*/  IMAD.MOV.U32 R2, RZ, RZ, 0x6000 ;  /* 0x00006000ff027424 */ /* 0x006fca00078e00ff */
[----:B---3--:R-:W-:-:S04]  /*0520*/  LOP3.LUT R2, R3, 0x6000, R2, 0xd8, !PT ;  /* 0x0000600003027812 */ /* 0x008fc800078ed802 */
[----:B------:R-:W-:-:S05]  /*0530*/  LOP3.LUT R2, R2, 0x400000, RZ, 0xb8, !PT ;  /* 0x0040000002027812 */ /* 0x000fca00078eb8ff */
[----:B------:R3:W-:Y:S02]  /*0540*/  STS [UR48+0x8], R2 ;  /* 0x00000802ff007988 */ /* 0x0007e40008000830 */
.L_x_11:
[----:B------:R-:W-:Y:S05]  /*0550*/  BSYNC B0 ;  /* 0x0000000000007941 */ /* 0x000fea0003800000 */
.L_x_7:
[----:B-123--:R-:W1:Y:S02]  /*0560*/  @!P2 LDS R2, [UR48+0x8] ;  /* 0x00000830ff02a984 */ /* 0x00ee640008000800 */
[----:B-1----:R-:W-:-:S05]  /*0570*/  @!P2 LOP3.LUT R2, R2, 0x8000, RZ, 0xb8, !PT ;  /* 0x000080000202a812 */ /* 0x002fca00078eb8ff */
[----:B------:R3:W-:Y:S02]  /*0580*/  @!P2 STS [UR48+0x8], R2 ;  /* 0x00000802ff00a988 */ /* 0x0007e40008000830 */
.L_x_12:
[----:B------:R-:W-:Y:S05]  /*0590*/  BSYNC B1 ;  /* 0x0000000000017941 */ /* 0x000fea0003800000 */
.L_x_6:
[----:B------:R-:W-:Y:S05]  /*05a0*/  WARPSYNC.ALL ;  /* 0x0000000000007948 */ /* 0x000fea0003800000 */
[----:B------:R-:W-:Y:S05]  /*05b0*/  @P0 BRA `(.L_x_13) ;  /* 0x0000000000300947 */ /* 0x000fea0003800000 */
[----:B-123--:R-:W1:Y:S01]  /*05c0*/  S2R R2, SR_LANEID ;  /* 0x0000000000027919 */ /* 0x00ee620000000000 */
[----:B------:R-:W-:Y:S05]  /*05d0*/  WARPSYNC.ALL ;  /* 0x0000000000007948 */ /* 0x000fea0003800000 */
[----:B-1----:R-:W-:-:S05]  /*05e0*/  IMAD.SHL.U32 R7, R2, 0x4, RZ ;  /* 0x0000000402077824 */ /* 0x002fca00078e00ff */
[----:B------:R-:W1:Y:S01]  /*05f0*/  LDS R9, [R7+UR48] ;  /* 0x0000003007097984 */ /* 0x000e620008000800 */
[----:B------:R-:W-:Y:S01]  /*0600*/  IADD3 R2, P1, R7, UR61, RZ ;  /* 0x0000003d07027c10 */ /* 0x000fe2000ff3e0ff */
[----:B------:R-:W-:-:S04]  /*0610*/  UMOV UR4, UR61 ;  /* 0x0000003d00047c82 */ /* 0x000fc80008000000 */
[----:B------:R-:W-:Y:S01]  /*0620*/  IMAD.X R3, RZ, RZ, UR60, P1 ;  /* 0x0000003cff037e24 */ /* 0x000fe200088e06ff */
[----:B------:R-:W-:-:S04]  /*0630*/  UMOV UR5, UR60 ;  /* 0x0000003c00057c82 */ /* 0x000fc80008000000 */
[----:B-1----:R4:W5:Y:S01]  /*0640*/  ATOMG.E.EXCH.STRONG.GPU PT, RZ, [R2], R9 ;  /* 0x0000000902ff73a8 */ /* 0x00296200041ee100 */
[----:B------:R-:W-:-:S04]  /*0650*/  DEPBAR {5,4,3,2,1,0} ;  /* 0x0000003f0000791a */ /* 0x000fc80000000000 */
[----:B------:R4:W-:Y:S01]  /*0660*/  UTMACCTL.IV [UR4] ;  /* 0x00000000040079b9 */ /* 0x0009e20008000000 */
[----:B------:R-:W-:Y:S01]  /*0670*/  NOP ;  /* 0x0000000000007918 */ /* 0x000fe20000000000 */
.L_x_13:
[----:B------:R-:W-:Y:S05]  /*0680*/  @P0 BRA `(.L_x_14) ;  /* 0x00000000000c0947 */ /* 0x000fea0003800000 */
[----:B------:R0:W-:Y:S01]  /*0690*/  UTMACMDFLUSH ;  /* 0x00000000000079b7 */ /* 0x0001e20000000000 */
[----:B------:R-:W-:Y:S05]  /*06a0*/  @P0 BRA `(.L_x_14) ;  /* 0x0000000000040947 */ /* 0x000fea0003800000 */
[----:B------:R-:W-:-:S04]  /*06b0*/  DEPBAR.LE SB0, 0x0 ;  /* 0x000080000000791a */ /* 0x000fc80000000000 */
.L_x_14:
[----:B------:R-:W-:Y:S05]  /*06c0*/  WARPSYNC.ALL ;  /* 0x0000000000007948 */ /* 0x000fea0003800000 */
[----:B-----5:R-:W-:Y:S06]  /*06d0*/  BAR.SYNC.DEFER_BLOCKING 0x0 ;  /* 0x0000000000007b1d */ /* 0x020fec0000010000 */
[----:B------:R-:W-:Y:S02]  /*06e0*/  BSSY B1, `(.L_x_15) ;  /* 0x000000b000017945 */ /* 0x000fe40003800000 */
[----:B------:R-:W-:Y:S06]  /*06f0*/  BAR.SYNC.DEFER_BLOCKING 0x0 ;  /* 0x0000000000007b1d */ /* 0x000fec0000010000 */
[----:B------:R1:W-:Y:S01]  /*0700*/  @!P0 STS [R4], RZ ;  /* 0x000000ff04008388 */ /* 0x0003e20000000800 */
[----:B------:R-:W-:Y:S01]  /*0710*/  NOP ;  /* 0x0000000000007918 */ /* 0x000fe20000000000 */
[----:B------:R-:W-:Y:S05]  /*0720*/  @P2 BRA `(.L_x_16) ;  /* 0x0000000000182947 */ /* 0x000fea0003800000 */
[----:B-1234-:R-:W1:Y:S01]  /*0730*/  LDS R2, [UR48+0x8] ;  /* 0x00000830ff027984 */ /* 0x01ee620008000800 */
[----:B------:R-:W2:Y:S01]  /*0740*/  LDC.64 R8, c[0x0][0x218] ;  /* 0x00008600ff087b82 */ /* 0x000ea20000000a00 */
[----:B------:R-:W-:Y:S02]  /*0750*/  IMAD.MOV.U32 R3, RZ, RZ, 0x70 ;  /* 0x00000070ff037424 */ /* 0x000fe400078e00ff */
[----:B--2---:R2:W-:Y:S03]  /*0760*/  STS.64 [UR48], R8 ;  /* 0x00000008ff007988 */ /* 0x0045e60008000a30 */
[----:B-1----:R-:W-:-:S05]  /*0770*/  LOP3.LUT R2, R2, 0x10, R3, 0xd8, !PT ;  /* 0x0000001002027812 */ /* 0x002fca00078ed803 */
[----:B------:R2:W-:Y:S02]  /*0780*/  STS [UR48+0x8], R2 ;  /* 0x00000802ff007988 */ /* 0x0005e40008000830 */
.L_x_16:
[----:B----4-:R-:W-:Y:S05]  /*0790*/  BSYNC B1 ;  /* 0x0000000000017941 */ /* 0x010fea0003800000 */
.L_x_15:
[----:B------:R-:W-:Y:S04]  /*07a0*/  BSSY B2, `(.L_x_17) ;  /* 0x000000f000027945 */ /* 0x000fe80003800000 */
[----:B------:R-:W-:Y:S04]  /*07b0*/  BSSY B1, `(.L_x_18) ;  /* 0x000000c000017945 */ /* 0x000fe80003800000 */
[----:B------:R-:W-:Y:S05]  /*07c0*/  @P2 BRA `(.L_x_19) ;  /* 0x0000000000282947 */ /* 0x000fea0003800000 */
[----:B-123--:R-:W1:Y:S01]  /*07d0*/  LDS R2, [UR48+0x34] ;  /* 0x00003430ff027984 */ /* 0x00ee620008000800 */
[----:B------:R-:W-:Y:S01]  /*07e0*/  IMAD.MOV.U32 R3, RZ, RZ, 0x7f000000 ;  /* 0x7f000000ff037424 */ /* 0x000fe200078e00ff */
[----:B------:R-:W-:Y:S05]  /*07f0*/  @P2 BREAK B1 ;  /* 0x0000000000012942 */ /* 0x000fea0003800000 */
[----:B-1----:R-:W-:-:S05]  /*0800*/  LOP3.LUT R2, R2, 0xff000000, R3, 0xb8, !PT ;  /* 0xff00000002027812 */ /* 0x002fca00078eb803 */
[----:B------:R1:W-:Y:S01]  /*0810*/  STS [UR48+0x34], R2 ;  /* 0x00003402ff007988 */ /* 0x0003e20008000830 */
[----:B------:R-:W-:Y:S05]  /*0820*/  @P2 BRA `(.L_x_20) ;  /* 0x0000000000182947 */ /* 0x000fea0003800000 */
[----:B-1----:R-:W1:Y:S01]  /*0830*/  LDS R2, [UR48+0x38] ;  /* 0x00003830ff027984 */ /* 0x002e620008000800 */
[----:B------:R-:W-:-:S05]  /*0840*/  IMAD.MOV.U32 R3, RZ, RZ, 0xff ;  /* 0x000000ffff037424 */ /* 0x000fca00078e00ff */
[----:B-1----:R-:W-:-:S05]  /*0850*/  LOP3.LUT R2, R2, 0xff, R3, 0xb8, !PT ;  /* 0x000000ff02027812 */ /* 0x002fca00078eb803 */
[----:B------:R4:W-:Y:S02]  /*0860*/  STS [UR48+0x38], R2 ;  /* 0x00003802ff007988 */ /* 0x0009e40008000830 */
.L_x_19:
[----:B------:R-:W-:Y:S05]  /*0870*/  BSYNC B1 ;  /* 0x0000000000017941 */ /* 0x000fea0003800000 */
.L_x_18:
[----:B------:R1:W-:Y:S02]  /*0880*/  @!P2 STS [UR48+0x20], R5 ;  /* 0x00002005ff00a988 */ /* 0x0003e40008000830 */
.L_x_20:
[----:B------:R-:W-:Y:S05]  /*0890*/  BSYNC B2 ;  /* 0x0000000000027941 */ /* 0x000fea0003800000 */
.L_x_17:
[----:B------:R-:W-:Y:S05]  /*08a0*/  WARPSYNC.ALL ;  /* 0x0000000000007948 */ /* 0x000fea0003800000 */
[----:B-1----:R-:W1:Y:S01]  /*08b0*/  LDC R5, c[0x0][0x22c] ;  /* 0x00008b00ff057b82 */ /* 0x002e620000000800 */
[----:B------:R-:W-:Y:S01]  /*08c0*/  BSSY B2, `(.L_x_21) ;  /* 0x000000b000027945 */ /* 0x000fe20003800000 */
[----:B-1----:R-:W-:-:S03]  /*08d0*/  VIADD R5, R5, 0xffffffff ;  /* 0xffffffff05057836 */ /* 0x002fc60000000000 */
[----:B------:R-:W-:Y:S05]  /*08e0*/  @P2 BRA `(.L_x_22) ;  /* 0x0000000000202947 */ /* 0x000fea0003800000 */
[----:B--234-:R-:W1:Y:S01]  /*08f0*/  LDS R2, [UR48+0x1c] ;  /* 0x00001c30ff027984 */ /* 0x01ce620008000800 */
[----:B------:R-:W2:Y:S03]  /*0900*/  LDC.64 R8, c[0x0][0x240] ;  /* 0x00009000ff087b82 */ /* 0x000ea60000000a00 */
[----:B------:R3:W-:Y:S01]  /*0910*/  STS [UR48+0x24], R5 ;  /* 0x00002405ff007988 */ /* 0x0007e20008000830 */
[--C-:B--2---:R-:W-:Y:S02]  /*0920*/  SHF.R.U32.HI R7, RZ, 0x4, R9.reuse ;  /* 0x00000004ff077819 */ /* 0x104fe40000011609 */
[----:B------:R-:W-:-:S05]  /*0930*/  SHF.R.U64 R3, R8, 0x4, R9 ;  /* 0x0000000408037819 */ /* 0x000fca0000001209 */
[----:B------:R3:W-:Y:S01]  /*0940*/  STS [UR48+0xc], R3 ;  /* 0x00000c03ff007988 */ /* 0x0007e20008000830 */
[----:B-1----:R-:W-:-:S05]  /*0950*/  LOP3.LUT R2, R2, 0xf, R7, 0xb8, !PT ;  /* 0x0000000f02027812 */ /* 0x002fca00078eb807 */
[----:B------:R3:W-:Y:S02]  /*0960*/  STS [UR48+0x1c], R2 ;  /* 0x00001c02ff007988 */ /* 0x0007e40008000830 */
.L_x_22:
[----:B------:R-:W-:Y:S05]  /*0970*/  BSYNC B2 ;  /* 0x0000000000027941 */ /* 0x000fea0003800000 */
.L_x_21:
[----:B------:R-:W-:Y:S04]  /*0980*/  BSSY B3, `(.L_x_23) ;  /* 0x000001d000037945 */ /* 0x000fe80003800000 */
[----:B------:R-:W-:Y:S04]  /*0990*/  BSSY B2, `(.L_x_24) ;  /* 0x0000018000027945 */ /* 0x000fe80003800000 */
[----:B------:R-:W-:Y:S05]  /*09a0*/  @P2 BRA `(.L_x_25) ;  /* 0x00000000001c2947 */ /* 0x000fea0003800000 */
[----:B--234-:R-:W1:Y:S02]  /*09b0*/  LDS R2, [UR48+0x34] ;  /* 0x00003430ff027984 */ /* 0x01ce640008000800 */
[----:B-1----:R-:W-:-:S05]  /*09c0*/  LOP3.LUT R2, R2, 0x7, RZ, 0xb8, !PT ;  /* 0x0000000702027812 */ /* 0x002fca00078eb8ff */
[----:B------:R1:W-:Y:S01]  /*09d0*/  STS [UR48+0x34], R2 ;  /* 0x00003402ff007988 */ /* 0x0003e20008000830 */
[----:B------:R-:W-:Y:S05]  /*09e0*/  @P2 BRA `(.L_x_26) ;  /* 0x00000000001c2947 */ /* 0x000fea0003800000 */
[----:B-1----:R-:W1:Y:S02]  /*09f0*/  LDS R2, [UR48+0x34] ;  /* 0x00003430ff027984 */ /* 0x002e640008000800 */
[----:B-1----:R-:W-:-:S05]  /*0a00*/  LOP3.LUT R2, R2, 0x38, RZ, 0xb8, !PT ;  /* 0x0000003802027812 */ /* 0x002fca00078eb8ff */
[----:B------:R1:W-:Y:S02]  /*0a10*/  STS [UR48+0x34], R2 ;  /* 0x00003402ff007988 */ /* 0x0003e40008000830 */
.L_x_25:
[----:B------:R-:W-:Y:S05]  /*0a20*/  @P2 BRA `(.L_x_27) ;  /* 0x00000000001c2947 */ /* 0x000fea0003800000 */
[----:B-1234-:R-:W1:Y:S02]  /*0a30*/  LDS R2, [UR48+0x8] ;  /* 0x00000830ff027984 */ /* 0x01ee640008000800 */
[----:B-1----:R-:W-:-:S05]  /*0a40*/  LOP3.LUT R2, R2, 0x780, RZ, 0xb8, !PT ;  /* 0x0000078002027812 */ /* 0x002fca00078eb8ff */
[----:B------:R2:W-:Y:S02]  /*0a50*/  STS [UR48+0x8], R2 ;  /* 0x00000802ff007988 */ /* 0x0005e40008000830 */
.L_x_26:
[----:B------:R-:W-:Y:S05]  /*0a60*/  @P2 BRA `(.L_x_28) ;  /* 0x0000000000282947 */ /* 0x000fea0003800000 */
[----:B-12---:R-:W1:Y:S02]  /*0a70*/  LDS R2, [UR48+0x8] ;  /* 0x00000830ff027984 */ /* 0x006e640008000800 */
[----:B-1----:R-:W-:-:S05]  /*0a80*/  LOP3.LUT R2, R2, 0x1800, RZ, 0xb8, !PT ;  /* 0x0000180002027812 */ /* 0x002fca00078eb8ff */
[----:B------:R1:W-:Y:S02]  /*0a90*/  STS [UR48+0x8], R2 ;  /* 0x00000802ff007988 */ /* 0x0003e40008000830 */
.L_x_27:
[----:B------:R-:W-:Y:S05]  /*0aa0*/  @P2 BREAK B2 ;  /* 0x0000000000022942 */ /* 0x000fea0003800000 */
[----:B------:R-:W-:Y:S05]  /*0ab0*/  @P2 BRA `(.L_x_29) ;  /* 0x0000000000242947 */ /* 0x000fea0003800000 */
[----:B-1234-:R-:W1:Y:S01]  /*0ac0*/  LDS R2, [UR48+0x8] ;  /* 0x00000830ff027984 */ /* 0x01ee620008000800 */
[----:B------:R-:W-:-:S05]  /*0ad0*/  IMAD.MOV.U32 R3, RZ, RZ, 0x6000 ;  /* 0x00006000ff037424 */ /* 0x000fca00078e00ff */
[----:B-1----:R-:W-:-:S04]  /*0ae0*/  LOP3.LUT R2, R2, 0x6000, R3, 0xd8, !PT ;  /* 0x0000600002027812 */ /* 0x002fc800078ed803 */
[----:B------:R-:W-:-:S05]  /*0af0*/  LOP3.LUT R2, R2, 0x400000, RZ, 0xb8, !PT ;  /* 0x0040000002027812 */ /* 0x000fca00078eb8ff */
[----:B------:R3:W-:Y:S02]  /*0b00*/  STS [UR48+0x8], R2 ;  /* 0x00000802ff007988 */ /* 0x0007e40008000830 */
.L_x_28:
[----:B------:R-:W-:Y:S05]  /*0b10*/  BSYNC B2 ;  /* 0x0000000000027941 */ /* 0x000fea0003800000 */
.L_x_24:
[----:B-123--:R-:W1:Y:S02]  /*0b20*/  @!P2 LDS R2, [UR48+0x8] ;  /* 0x00000830ff02a984 */ /* 0x00ee640008000800 */
[----:B-1----:R-:W-:-:S05]  /*0b30*/  @!P2 LOP3.LUT R2, R2, 0x8000, RZ, 0xb8, !PT ;  /* 0x000080000202a812 */ /* 0x002fca00078eb8ff */
[----:B------:R1:W-:Y:S02]  /*0b40*/  @!P2 STS [UR48+0x8], R2 ;  /* 0x00000802ff00a988 */ /* 0x0003e40008000830 */
.L_x_29:
[----:B------:R-:W-:Y:S05]  /*0b50*/  BSYNC B3 ;  /* 0x0000000000037941 */ /* 0x000fea0003800000 */
.L_x_23:
[----:B------:R-:W-:Y:S05]  /*0b60*/  WARPSYNC.ALL ;  /* 0x0000000000007948 */ /* 0x000fea0003800000 */
[----:B------:R-:W-:-:S04]  /*0b70*/  UIADD3 UR4, UR6, 0x80, URZ ;  /* 0x0000008006047890 */ /* 0x000fc8000fffe03f */
[----:B------:R-:W-:-:S04]  /*0b80*/  UIADD3 UR5, UP0, UR4, UR8, URZ ;  /* 0x0000000804057290 */ /* 0x000fc8000ff1e03f */
[----:B------:R-:W-:Y:S02]  /*0b90*/  ULEA.HI.X.SX32 UR4, UR4, UR9, 0x1, UP0 ;  /* 0x0000000904047291 */ /* 0x000fe400080f0e3f */
[----:B--2---:R-:W-:-:S04]  /*0ba0*/  IMAD.U32 R9, RZ, RZ, UR5 ;  /* 0x00000005ff097e24 */ /* 0x004fc8000f8e00ff */
[----:B------:R-:W-:Y:S01]  /*0bb0*/  IMAD.U32 R8, RZ, RZ, UR4 ;  /* 0x00000004ff087e24 */ /* 0x000fe2000f8e00ff */
[----:B------:R-:W-:Y:S06]  /*0bc0*/  @P0 BRA `(.L_x_30) ;  /* 0x0000000000380947 */ /* 0x000fec0003800000 */
[----:B-1-34-:R-:W1:Y:S01]  /*0bd0*/  S2R R2, SR_LANEID ;  /* 0x0000000000027919 */ /* 0x01ae620000000000 */
[----:B------:R-:W-:Y:S02]  /*0be0*/  R2UR UR5, R9 ;  /* 0x00000000090572ca */ /* 0x000fe400000e0000 */
[----:B------:R-:W-:Y:S01]  /*0bf0*/  R2UR UR4, R8 ;  /* 0x00000000080472ca */ /* 0x000fe200000e0000 */
[----:B-1----:R-:W-:-:S05]  /*0c00*/  IMAD.SHL.U32 R10, R2, 0x4, RZ ;  /* 0x00000004020a7824 */ /* 0x002fca00078e00ff */
[----:B------:R-:W1:Y:S05]  /*0c10*/  LDS R7, [R10+UR48] ;  /* 0x000000300a077984 */ /* 0x000e6a0008000800 */
[----:B------:R-:W-:-:S05]  /*0c20*/  IADD3 R2, P1, R10, UR5, RZ ;  /* 0x000000050a027c10 */ /* 0x000fca000ff3e0ff */
[----:B------:R-:W-:Y:S01]  /*0c30*/  IMAD.X R3, RZ, RZ, UR4, P1 ;  /* 0x00000004ff037e24 */ /* 0x000fe200088e06ff */
[----:B------:R-:W-:Y:S05]  /*0c40*/  WARPSYNC.ALL ;  /* 0x0000000000007948 */ /* 0x000fea0003800000 */
[----:B------:R-:W-:Y:S02]  /*0c50*/  R2UR UR5, R8 ;  /* 0x00000000080572ca */ /* 0x000fe400000e0000 */
[----:B------:R-:W-:Y:S01]  /*0c60*/  R2UR UR4, R9 ;  /* 0x00000000090472ca */ /* 0x000fe200000e0000 */
[----:B-1----:R2:W5:Y:S01]  /*0c70*/  ATOMG.E.EXCH.STRONG.GPU PT, RZ, [R2], R7 ;  /* 0x0000000702ff73a8 */ /* 0x00256200041ee100 */
[----:B------:R-:W-:-:S11]  /*0c80*/  DEPBAR {5,4,3,2,1,0} ;  /* 0x0000003f0000791a */ /* 0x000fd60000000000 */
[----:B------:R2:W-:Y:S01]  /*0c90*/  UTMACCTL.IV [UR4] ;  /* 0x00000000040079b9 */ /* 0x0005e20008000000 */
[----:B------:R-:W-:Y:S01]  /*0ca0*/  NOP ;  /* 0x0000000000007918 */ /* 0x000fe20000000000 */
.L_x_30:
[----:B------:R-:W-:Y:S05]  /*0cb0*/  @P0 BRA `(.L_x_31) ;  /* 0x00000000000c0947 */ /* 0x000fea0003800000 */
[----:B------:R0:W-:Y:S01]  /*0cc0*/  UTMACMDFLUSH ;  /* 0x00000000000079b7 */ /* 0x0001e20000000000 */
[----:B------:R-:W-:Y:S05]  /*0cd0*/  @P0 BRA `(.L_x_31) ;  /* 0x0000000000040947 */ /* 0x000fea0003800000 */
[----:B------:R-:W-:-:S04]  /*0ce0*/  DEPBAR.LE SB0, 0x0 ;  /* 0x000080000000791a */ /* 0x000fc80000000000 */
.L_x_31:
        /* <DEDUP_REMOVED lines=13> */
.L_x_33:
[----:B--2---:R-:W-:Y:S05]  /*0dc0*/  BSYNC B3 ;  /* 0x0000000000037941 */ /* 0x004fea0003800000 */
.L_x_32:
[----:B------:R-:W-:Y:S04]  /*0dd0*/  BSSY B3, `(.L_x_34) ;  /* 0x0000033000037945 */ /* 0x000fe80003800000 */
[----:B------:R-:W-:Y:S04]  /*0de0*/  BSSY B4, `(.L_x_35) ;  /* 0x000002e000047945 */ /* 0x000fe80003800000 */
[----:B------:R-:W-:Y:S05]  /*0df0*/  @P2 BRA `(.L_x_36) ;  /* 0x0000000000242947 */ /* 0x000fea0003800000 */
[----:B-1-34-:R-:W1:Y:S01]  /*0e00*/  LDS R2, [UR48+0x34] ;  /* 0x00003430ff027984 */ /* 0x01ae620008000800 */
[----:B------:R-:W-:-:S05]  /*0e10*/  IMAD.MOV.U32 R3, RZ, RZ, 0x7f000000 ;  /* 0x7f000000ff037424 */ /* 0x000fca00078e00ff */
[----:B-1----:R-:W-:-:S05]  /*0e20*/  LOP3.LUT R2, R2, 0xff000000, R3, 0xb8, !PT ;  /* 0xff00000002027812 */ /* 0x002fca00078eb803 */
[----:B------:R1:W-:Y:S01]  /*0e30*/  STS [UR48+0x34], R2 ;  /* 0x00003402ff007988 */ /* 0x0003e20008000830 */
[----:B------:R-:W-:Y:S05]  /*0e40*/  @P2 BRA `(.L_x_37) ;  /* 0x0000000000182947 */ /* 0x000fea0003800000 */
[----:B-1----:R-:W1:Y:S01]  /*0e50*/  LDS R2, [UR48+0x38] ;  /* 0x00003830ff027984 */ /* 0x002e620008000800 */
[----:B------:R-:W-:-:S05]  /*0e60*/  IMAD.MOV.U32 R3, RZ, RZ, 0xff ;  /* 0x000000ffff037424 */ /* 0x000fca00078e00ff */
[----:B-1----:R-:W-:-:S05]  /*0e70*/  LOP3.LUT R2, R2, 0xff, R3, 0xb8, !PT ;  /* 0x000000ff02027812 */ /* 0x002fca00078eb803 */
[----:B------:R2:W-:Y:S02]  /*0e80*/  STS [UR48+0x38], R2 ;  /* 0x00003802ff007988 */ /* 0x0005e40008000830 */
.L_x_36:
[----:B------:R-:W-:Y:S05]  /*0e90*/  @P2 BRA `(.L_x_38) ;  /* 0x00000000000c2947 */ /* 0x000fea0003800000 */
[----:B------:R1:W-:Y:S02]  /*0ea0*/  STS [UR48+0x20], R5 ;  /* 0x00002005ff007988 */ /* 0x0003e40008000830 */
.L_x_37:
[----:B------:R-:W-:Y:S05]  /*0eb0*/  @P2 BRA `(.L_x_39) ;  /* 0x0000000000242947 */ /* 0x000fea0003800000 */
[----:B------:R1:W-:Y:S02]  /*0ec0*/  STS [UR48+0x24], R6 ;  /* 0x00002406ff007988 */ /* 0x0003e40008000830 */
.L_x_38:
[----:B------:R-:W-:Y:S05]  /*0ed0*/  @P2 BRA `(.L_x_40) ;  /* 0x00000000002c2947 */ /* 0x000fea0003800000 */
[----:B-1234-:R-:W1:Y:S01]  /*0ee0*/  LDS R2, [UR48+0x1c] ;  /* 0x00001c30ff027984 */ /* 0x01ee620008000800 */
[----:B------:R-:W2:Y:S02]  /*0ef0*/  LDC.64 R6, c[0x0][0x248] ;  /* 0x00009200ff067b82 */ /* 0x000ea40000000a00 */
[--C-:B--2---:R-:W-:Y:S02]  /*0f00*/  SHF.R.U32.HI R5, RZ, 0x4, R7.reuse ;  /* 0x00000004ff057819 */ /* 0x104fe40000011607 */
[----:B------:R-:W-:-:S05]  /*0f10*/  SHF.R.U64 R3, R6, 0x4, R7 ;  /* 0x0000000406037819 */ /* 0x000fca0000001207 */
[----:B------:R2:W-:Y:S01]  /*0f20*/  STS [UR48+0xc], R3 ;  /* 0x00000c03ff007988 */ /* 0x0005e20008000830 */
[----:B-1----:R-:W-:-:S05]  /*0f30*/  LOP3.LUT R2, R2, 0xf, R5, 0xb8, !PT ;  /* 0x0000000f02027812 */ /* 0x002fca00078eb805 */
[----:B------:R2:W-:Y:S02]  /*0f40*/  STS [UR48+0x1c], R2 ;  /* 0x00001c02ff007988 */ /* 0x0005e40008000830 */
.L_x_39:
[----:B------:R-:W-:Y:S05]  /*0f50*/  @P2 BRA `(.L_x_41) ;  /* 0x00000000001c2947 */ /* 0x000fea0003800000 */
[----:B-1234-:R-:W1:Y:S02]  /*0f60*/  LDS R2, [UR48+0x34] ;  /* 0x00003430ff027984 */ /* 0x01ee640008000800 */
[----:B-1----:R-:W-:-:S05]  /*0f70*/  LOP3.LUT R2, R2, 0x7, RZ, 0xb8, !PT ;  /* 0x0000000702027812 */ /* 0x002fca00078eb8ff */
[----:B------:R1:W-:Y:S02]  /*0f80*/  STS [UR48+0x34], R2 ;  /* 0x00003402ff007988 */ /* 0x0003e40008000830 */
.L_x_40:
[----:B------:R-:W-:Y:S05]  /*0f90*/  @P2 BRA `(.L_x_42) ;  /* 0x00000000001c2947 */ /* 0x000fea0003800000 */
[----:B-1234-:R-:W1:Y:S02]  /*0fa0*/  LDS R2, [UR48+0x34] ;  /* 0x00003430ff027984 */ /* 0x01ee640008000800 */
[----:B-1----:R-:W-:-:S05]  /*0fb0*/  LOP3.LUT R2, R2, 0x38, RZ, 0xb8, !PT ;  /* 0x0000003802027812 */ /* 0x002fca00078eb8ff */
[----:B------:R1:W-:Y:S02]  /*0fc0*/  STS [UR48+0x34], R2 ;  /* 0x00003402ff007988 */ /* 0x0003e40008000830 */
.L_x_41:
[----:B------:R-:W-:Y:S05]  /*0fd0*/  @P2 BRA `(.L_x_43) ;  /* 0x00000000001c2947 */ /* 0x000fea0003800000 */
[----:B-1234-:R-:W1:Y:S02]  /*0fe0*/  LDS R2, [UR48+0x8] ;  /* 0x00000830ff027984 */ /* 0x01ee640008000800 */
[----:B-1----:R-:W-:-:S05]  /*0ff0*/  LOP3.LUT R2, R2, 0x780, RZ, 0xb8, !PT ;  /* 0x0000078002027812 */ /* 0x002fca00078eb8ff */
[----:B------:R1:W-:Y:S02]  /*1000*/  STS [UR48+0x8], R2 ;  /* 0x00000802ff007988 */ /* 0x0003e40008000830 */
.L_x_42:
[----:B------:R-:W-:Y:S05]  /*1010*/  @P2 BRA `(.L_x_44) ;  /* 0x0000000000282947 */ /* 0x000fea0003800000 */
[----:B-1234-:R-:W1:Y:S02]  /*1020*/  LDS R2, [UR48+0x8] ;  /* 0x00000830ff027984 */ /* 0x01ee640008000800 */
[----:B-1----:R-:W-:-:S05]  /*1030*/  LOP3.LUT R2, R2, 0x1800, RZ, 0xb8, !PT ;  /* 0x0000180002027812 */ /* 0x002fca00078eb8ff */
[----:B------:R1:W-:Y:S02]  /*1040*/  STS [UR48+0x8], R2 ;  /* 0x00000802ff007988 */ /* 0x0003e40008000830 */
.L_x_43:
[----:B------:R-:W-:Y:S05]  /*1050*/  @P2 BREAK B4 ;  /* 0x0000000000042942 */ /* 0x000fea0003800000 */
[----:B------:R-:W-:Y:S05]  /*1060*/  @P2 BRA `(.L_x_45) ;  /* 0x0000000000242947 */ /* 0x000fea0003800000 */
[----:B-1234-:R-:W1:Y:S01]  /*1070*/  LDS R2, [UR48+0x8] ;  /* 0x00000830ff027984 */ /* 0x01ee620008000800 */
[----:B------:R-:W-:-:S05]  /*1080*/  IMAD.MOV.U32 R3, RZ, RZ, 0x6000 ;  /* 0x00006000ff037424 */ /* 0x000fca00078e00ff */
[----:B-1----:R-:W-:-:S04]  /*1090*/  LOP3.LUT R2, R2, 0x6000, R3, 0xd8, !PT ;  /* 0x0000600002027812 */ /* 0x002fc800078ed803 */
[----:B------:R-:W-:-:S05]  /*10a0*/  LOP3.LUT R2, R2, 0x400000, RZ, 0xb8, !PT ;  /* 0x0040000002027812 */ /* 0x000fca00078eb8ff */
[----:B------:R1:W-:Y:S02]  /*10b0*/  STS [UR48+0x8], R2 ;  /* 0x00000802ff007988 */ /* 0x0003e40008000830 */
.L_x_44:
[----:B------:R-:W-:Y:S05]  /*10c0*/  BSYNC B4 ;  /* 0x0000000000047941 */ /* 0x000fea0003800000 */
.L_x_35:
[----:B-1234-:R-:W1:Y:S02]  /*10d0*/  @!P2 LDS R2, [UR48+0x8] ;  /* 0x00000830ff02a984 */ /* 0x01ee640008000800 */
[----:B-1----:R-:W-:-:S05]  /*10e0*/  @!P2 LOP3.LUT R2, R2, 0x8000, RZ, 0xb8, !PT ;  /* 0x000080000202a812 */ /* 0x002fca00078eb8ff */
[----:B------:R1:W-:Y:S02]  /*10f0*/  @!P2 STS [UR48+0x8], R2 ;  /* 0x00000802ff00a988 */ /* 0x0003e40008000830 */
.L_x_45:
[----:B------:R-:W-:Y:S05]  /*1100*/  BSYNC B3 ;  /* 0x0000000000037941 */ /* 0x000fea0003800000 */
.L_x_34:
[----:B------:R-:W-:Y:S05]  /*1110*/  WARPSYNC.ALL ;  /* 0x0000000000007948 */ /* 0x000fea0003800000 */
[----:B------:R1:W-:Y:S01]  /*1120*/  STL [R1+0x400], RZ ;  /* 0x000400ff01007387 */ /* 0x0003e20000100800 */
[----:B------:R-:W-:Y:S01]  /*1130*/  UIADD3 UR6, UR6, 0x100, URZ ;  /* 0x0000010006067890 */ /* 0x000fe2000fffe03f */
[----:B------:R-:W-:Y:S02]  /*1140*/  ISETP.GE.AND P1, PT, R11, 0x1, PT ;  /* 0x000000010b00780c */ /* 0x000fe40003f26270 */
[----:B------:R-:W-:Y:S01]  /*1150*/  CS2R R24, SRZ ;  /* 0x0000000000187805 */ /* 0x000fe2000001ff00 */
[----:B------:R1:W-:Y:S01]  /*1160*/  STL [R1+0x404], RZ ;  /* 0x000404ff01007387 */ /* 0x0003e20000100800 */
[----:B------:R-:W-:Y:S01]  /*1170*/  UIADD3 UR4, UP0, UR6, UR8, URZ ;  /* 0x0000000806047290 */ /* 0x000fe2000ff1e03f */
[----:B------:R-:W-:-:S02]  /*1180*/  CS2R R26, SRZ ;  /* 0x00000000001a7805 */ /* 0x000fc4000001ff00 */
[----:B------:R-:W-:Y:S01]  /*1190*/  CS2R R28, SRZ ;  /* 0x00000000001c7805 */ /* 0x000fe2000001ff00 */
[----:B------:R1:W-:Y:S01]  /*11a0*/  STL [R1+0x408], RZ ;  /* 0x000408ff01007387 */ /* 0x0003e20000100800 */
[----:B------:R-:W-:Y:S02]  /*11b0*/  CS2R R30, SRZ ;  /* 0x00000000001e7805 */ /* 0x000fe4000001ff00 */
[----:B------:R-:W-:Y:S01]  /*11c0*/  CS2R R32, SRZ ;  /* 0x0000000000207805 */ /* 0x000fe2000001ff00 */
[----:B------:R-:W-:Y:S01]  /*11d0*/  IMAD.U32 R11, RZ, RZ, UR4 ;  /* 0x00000004ff0b7e24 */ /* 0x000fe2000f8e00ff */
[----:B------:R1:W-:Y:S01]  /*11e0*/  STL [R1+0x40c], RZ ;  /* 0x00040cff01007387 */ /* 0x0003e20000100800 */
[----:B------:R-:W-:Y:S01]  /*11f0*/  ULEA.HI.X.SX32 UR4, UR6, UR9, 0x1, UP0 ;  /* 0x0000000906047291 */ /* 0x000fe200080f0e3f */
[----:B------:R-:W-:Y:S02]  /*1200*/  CS2R R34, SRZ ;  /* 0x0000000000227805 */ /* 0x000fe4000001ff00 */
[----:B------:R-:W-:Y:S01]  /*1210*/  CS2R R36, SRZ ;  /* 0x0000000000247805 */ /* 0x000fe2000001ff00 */
[----:B------:R1:W-:Y:S01]  /*1220*/  STL [R1+0x410], RZ ;  /* 0x000410ff01007387 */ /* 0x0003e20000100800 */
[----:B------:R-:W-:-:S02]  /*1230*/  CS2R R38, SRZ ;  /* 0x0000000000267805 */ /* 0x000fc4000001ff00 */
[----:B------:R-:W-:Y:S01]  /*1240*/  CS2R R40, SRZ ;  /* 0x0000000000287805 */ /* 0x000fe2000001ff00 */
[----:B------:R-:W-:Y:S01]  /*1250*/  IMAD.U32 R10, RZ, RZ, UR4 ;  /* 0x00000004ff0a7e24 */ /* 0x000fe2000f8e00ff */
[----:B------:R1:W-:Y:S01]  /*1260*/  STL [R1+0x414], RZ ;  /* 0x000414ff01007387 */ /* 0x0003e20000100800 */
[----:B------:R-:W-:Y:S02]  /*1270*/  CS2R R42, SRZ ;  /* 0x00000000002a7805 */ /* 0x000fe4000001ff00 */
[----:B------:R-:W-:Y:S02]  /*1280*/  CS2R R44, SRZ ;  /* 0x00000000002c7805 */ /* 0x000fe4000001ff00 */
[----:B------:R-:W-:Y:S01]  /*1290*/  CS2R R46, SRZ ;  /* 0x00000000002e7805 */ /* 0x000fe2000001ff00 */
[----:B------:R1:W-:Y:S01]  /*12a0*/  STL [R1+0x418], RZ ;  /* 0x000418ff01007387 */ /* 0x0003e20000100800 */
[----:B------:R-:W-:Y:S02]  /*12b0*/  CS2R R48, SRZ ;  /* 0x0000000000307805 */ /* 0x000fe4000001ff00 */
[----:B------:R-:W-:-:S02]  /*12c0*/  CS2R R50, SRZ ;  /* 0x0000000000327805 */ /* 0x000fc4000001ff00 */
[----:B------:R-:W-:Y:S01]  /*12d0*/  CS2R R52, SRZ ;  /* 0x0000000000347805 */ /* 0x000fe2000001ff00 */
        /* <DEDUP_REMOVED lines=37> */
[----:B------:R-:W-:-:S03]  /*1530*/  CS2R R108, SRZ ;  /* 0x00000000006c7805 */ /* 0x000fc6000001ff00 */
[----:B------:R1:W-:Y:S04]  /*1540*/  STL [R1+0x444], RZ ;  /* 0x000444ff01007387 */ /* 0x0003e80000100800 */
        /* <DEDUP_REMOVED lines=238> */
[----:B------:R1:W-:Y:S04]  /*2430*/  STL [R1], RZ ;  /* 0x000000ff01007387 */ /* 0x0003e80000100800 */
        /* <DEDUP_REMOVED lines=126> */
[----:B------:R1:W-:Y:S01]  /*2c20*/  STL [R1+0x1fc], RZ ;  /* 0x0001fcff01007387 */ /* 0x0003e20000100800 */
[----:B------:R-:W-:Y:S05]  /*2c30*/  @P0 BRA `(.L_x_46) ;  /* 0x0000000000380947 */ /* 0x000fea0003800000 */
[----:B-1234-:R-:W1:Y:S01]  /*2c40*/  S2R R2, SR_LANEID ;  /* 0x0000000000027919 */ /* 0x01ee620000000000 */
[----:B------:R-:W-:Y:S02]  /*2c50*/  R2UR UR5, R11 ;  /* 0x000000000b0572ca */ /* 0x000fe400000e0000 */
[----:B------:R-:W-:Y:S01]  /*2c60*/  R2UR UR4, R10 ;  /* 0x000000000a0472ca */ /* 0x000fe200000e0000 */
[----:B-1----:R-:W-:-:S05]  /*2c70*/  IMAD.SHL.U32 R2, R2, 0x4, RZ ;  /* 0x0000000402027824 */ /* 0x002fca00078e00ff */
[----:B------:R1:W2:Y:S05]  /*2c80*/  LDS R4, [R2+UR48] ;  /* 0x0000003002047984 */ /* 0x0002aa0008000800 */
[----:B-1----:R-:W-:-:S05]  /*2c90*/  IADD3 R2, P3, R2, UR5, RZ ;  /* 0x0000000502027c10 */ /* 0x002fca000ff7e0ff */
[----:B------:R-:W-:Y:S01]  /*2ca0*/  IMAD.X R3, RZ, RZ, UR4, P3 ;  /* 0x00000004ff037e24 */ /* 0x000fe200098e06ff */
[----:B------:R-:W-:Y:S05]  /*2cb0*/  WARPSYNC.ALL ;  /* 0x0000000000007948 */ /* 0x000fea0003800000 */
[----:B------:R-:W-:Y:S02]  /*2cc0*/  R2UR UR5, R10 ;  /* 0x000000000a0572ca */ /* 0x000fe400000e0000 */
[----:B------:R-:W-:Y:S01]  /*2cd0*/  R2UR UR4, R11 ;  /* 0x000000000b0472ca */ /* 0x000fe200000e0000 */
[----:B--2---:R1:W5:Y:S01]  /*2ce0*/  ATOMG.E.EXCH.STRONG.GPU PT, RZ, [R2], R4 ;  /* 0x0000000402ff73a8 */ /* 0x00436200041ee100 */
[----:B------:R-:W-:-:S11]  /*2cf0*/  DEPBAR {5,4,3,2,1,0} ;  /* 0x0000003f0000791a */ /* 0x000fd60000000000 */
[----:B------:R1:W-:Y:S01]  /*2d00*/  UTMACCTL.IV [UR4] ;  /* 0x00000000040079b9 */ /* 0x0003e20008000000 */
[----:B------:R-:W-:Y:S01]  /*2d10*/  NOP ;  /* 0x0000000000007918 */ /* 0x000fe20000000000 */
.L_x_46:
[----:B------:R-:W-:Y:S05]  /*2d20*/  @P0 BRA `(.L_x_47) ;  /* 0x00000000000c0947 */ /* 0x000fea0003800000 */
[----:B------:R0:W-:Y:S01]  /*2d30*/  UTMACMDFLUSH ;  /* 0x00000000000079b7 */ /* 0x0001e20000000000 */
[----:B------:R-:W-:Y:S05]  /*2d40*/  @P0 BRA `(.L_x_47) ;  /* 0x0000000000040947 */ /* 0x000fea0003800000 */
[----:B------:R-:W-:-:S04]  /*2d50*/  DEPBAR.LE SB0, 0x0 ;  /* 0x000080000000791a */ /* 0x000fc80000000000 */
.L_x_47:
[----:B------:R-:W-:Y:S05]  /*2d60*/  WARPSYNC.ALL ;  /* 0x0000000000007948 */ /* 0x000fea0003800000 */
[----:B------:R-:W2:Y:S08]  /*2d70*/  S2UR UR7, SR_CTAID.Y ;  /* 0x00000000000779c3 */ /* 0x000eb00000002600 */
[----:B-----5:R-:W-:Y:S01]  /*2d80*/  BAR.SYNC.DEFER_BLOCKING 0x0 ;  /* 0x0000000000007b1d */ /* 0x020fe20000010000 */
[----:B------:R-:W-:-:S02]  /*2d90*/  CS2R R110, SRZ ;  /* 0x00000000006e7805 */ /* 0x000fc4000001ff00 */
[----:B------:R-:W-:Y:S02]  /*2da0*/  CS2R R112, SRZ ;  /* 0x0000000000707805 */ /* 0x000fe4000001ff00 */
[----:B------:R-:W-:Y:S02]  /*2db0*/  CS2R R114, SRZ ;  /* 0x0000000000727805 */ /* 0x000fe4000001ff00 */
[----:B------:R-:W-:Y:S02]  /*2dc0*/  CS2R R116, SRZ ;  /* 0x0000000000747805 */ /* 0x000fe4000001ff00 */
[----:B------:R-:W-:Y:S01]  /*2dd0*/  CS2R R118, SRZ ;  /* 0x0000000000767805 */ /* 0x000fe2000001ff00 */
[----:B------:R-:W-:Y:S01]  /*2de0*/  VOTEU.ALL UP0, P2 ;  /* 0x00000000003f7886 */ /* 0x000fe20001000000 */
[----:B------:R-:W3:Y:S01]  /*2df0*/  S2UR UR6, SR_CTAID.X ;  /* 0x00000000000679c3 */ /* 0x000ee20000002500 */
[----:B-1----:R-:W-:Y:S01]  /*2e00*/  UMOV UR4, 0x1 ;  /* 0x0000000100047882 */ /* 0x002fe20000000000 */
[----:B------:R-:W-:-:S02]  /*2e10*/  CS2R R120, SRZ ;  /* 0x0000000000787805 */ /* 0x000fc4000001ff00 */
[----:B------:R-:W-:Y:S01]  /*2e20*/  CS2R R122, SRZ ;  /* 0x00000000007a7805 */ /* 0x000fe2000001ff00 */
[----:B------:R-:W-:-:S04]  /*2e30*/  @!UP0 UIADD3 UR4, -UR4, 0x100000, URZ ;  /* 0x0010000004048890 */ /* 0x000fc8000fffe13f */
[----:B------:R-:W-:Y:S02]  /*2e40*/  @!UP0 USHF.L.U32 UR5, UR4, 0xb, URZ ;  /* 0x0000000b04058899 */ /* 0x000fe4000800063f */
[----:B------:R-:W-:Y:S01]  /*2e50*/  @!UP0 USHF.L.U32 UR4, UR4, 0x1, URZ ;  /* 0x0000000104048899 */ /* 0x000fe2000800063f */
[----:B------:R-:W-:Y:S01]  /*2e60*/  CS2R R124, SRZ ;  /* 0x00000000007c7805 */ /* 0x000fe2000001ff00 */
[----:B------:R-:W-:Y:S01]  /*2e70*/  VOTEU.ALL UP0, P2 ;  /* 0x00000000003f7886 */ /* 0x000fe20001000000 */
[----:B------:R-:W-:Y:S02]  /*2e80*/  CS2R R126, SRZ ;  /* 0x00000000007e7805 */ /* 0x000fe4000001ff00 */
[----:B------:R-:W-:Y:S02]  /*2e90*/  CS2R R128, SRZ ;  /* 0x0000000000807805 */ /* 0x000fe4000001ff00 */
[----:B------:R-:W-:Y:S02]  /*2ea0*/  CS2R R130, SRZ ;  /* 0x0000000000827805 */ /* 0x000fe4000001ff00 */
[----:B------:R-:W-:-:S02]  /*2eb0*/  CS2R R132, SRZ ;  /* 0x0000000000847805 */ /* 0x000fc4000001ff00 */
[----:B------:R-:W-:Y:S02]  /*2ec0*/  CS2R R134, SRZ ;  /* 0x0000000000867805 */ /* 0x000fe4000001ff00 */
[----:B------:R-:W-:Y:S02]  /*2ed0*/  CS2R R136, SRZ ;  /* 0x0000000000887805 */ /* 0x000fe4000001ff00 */
[----:B------:R-:W-:Y:S02]  /*2ee0*/  CS2R R138, SRZ ;  /* 0x00000000008a7805 */ /* 0x000fe4000001ff00 */
[----:B------:R-:W-:Y:S02]  /*2ef0*/  CS2R R140, SRZ ;  /* 0x00000000008c7805 */ /* 0x000fe4000001ff00 */
[----:B------:R-:W-:Y:S01]  /*2f00*/  CS2R R142, SRZ ;  /* 0x00000000008e7805 */ /* 0x000fe2000001ff00 */
[----:B--2---:R-:W-:Y:S01]  /*2f10*/  USHF.L.U32 UR55, UR7, 0x8, URZ ;  /* 0x0000000807377899 */ /* 0x004fe2000800063f */
[----:B------:R-:W1:Y:S02]  /*2f20*/  FENCE.VIEW.ASYNC.S ;  /* 0x00000000000073c6 */ /* 0x000e640000000000 */
[----:B-1----:R1:W2:Y:S01]  /*2f30*/  @!UP0 SYNCS.EXCH.64 URZ, [UR48+0x10000], UR4 ;  /* 0x01000004303f85b2 */ /* 0x0022a20008000100 */
[----:B------:R-:W-:-:S02]  /*2f40*/  CS2R R144, SRZ ;  /* 0x0000000000907805 */ /* 0x000fc4000001ff00 */
[----:B------:R-:W-:Y:S02]  /*2f50*/  CS2R R146, SRZ ;  /* 0x0000000000927805 */ /* 0x000fe4000001ff00 */
[----:B------:R-:W-:Y:S02]  /*2f60*/  CS2R R148, SRZ ;  /* 0x0000000000947805 */ /* 0x000fe4000001ff00 */
[----:B------:R-:W-:Y:S01]  /*2f70*/  CS2R R150, SRZ ;  /* 0x0000000000967805 */ /* 0x000fe2000001ff00 */
[----:B---3--:R-:W-:Y:S01]  /*2f80*/  USHF.L.U32 UR51, UR6, 0x8, URZ ;  /* 0x0000000806337899 */ /* 0x008fe2000800063f */
[----:B------:R-:W-:Y:S11]  /*2f90*/  @!P1 BRA `(.L_x_48) ;  /* 0x00000048000c9947 */ /* 0x000ff60003800000 */
[----:B------:R3:W-:Y:S01]  /*2fa0*/  STL [R1+0x400], RZ ;  /* 0x000400ff01007387 */ /* 0x0007e20000100800 */
[----:B------:R-:W-:Y:S01]  /*2fb0*/  USHF.R.U32.HI UR56, URZ, 0x4, UR48 ;  /* 0x000000043f387899 */ /* 0x000fe20008011630 */
[----:B------:R-:W-:Y:S01]  /*2fc0*/  CS2R R24, SRZ ;  /* 0x0000000000187805 */ /* 0x000fe2000001ff00 */
[----:B------:R-:W-:Y:S01]  /*2fd0*/  UIADD3 UR6, UR48, 0x8000, URZ ;  /* 0x0000800030067890 */ /* 0x000fe2000fffe03f */
[----:B------:R3:W-:Y:S01]  /*2fe0*/  STL [R1+0x404], RZ ;  /* 0x000404ff01007387 */ /* 0x0007e20000100800 */
[----:B------:R-:W-:Y:S01]  /*2ff0*/  USGXT.U32 UR56, UR56, 0xe ;  /* 0x0000000e3838789a */ /* 0x000fe20008000000 */
[----:B------:R-:W-:Y:S01]  /*3000*/  CS2R R26, SRZ ;  /* 0x00000000001a7805 */ /* 0x000fe2000001ff00 */
[----:B------:R-:W-:Y:S01]  /*3010*/  USHF.R.U32.HI UR6, URZ, 0x4, UR6 ;  /* 0x000000043f067899 */ /* 0x000fe20008011606 */
[----:B------:R3:W-:Y:S01]  /*3020*/  STL [R1+0x408], RZ ;  /* 0x000408ff01007387 */ /* 0x0007e20000100800 */
[----:B------:R-:W-:Y:S01]  /*3030*/  UIADD3 UR12, UP0, UR56, 0x2, URZ ;  /* 0x00000002380c7890 */ /* 0x000fe2000ff1e03f */
[----:B------:R-:W-:Y:S01]  /*3040*/  CS2R R28, SRZ ;  /* 0x00000000001c7805 */ /* 0x000fe2000001ff00 */
[----:B------:R-:W-:Y:S01]  /*3050*/  USGXT.U32 UR58, UR6, 0xe ;  /* 0x0000000e063a789a */ /* 0x000fe20008000000 */
[----:B------:R3:W-:Y:S01]  /*3060*/  STL [R1+0x40c], RZ ;  /* 0x00040cff01007387 */ /* 0x0007e20000100800 */
[----:B-1----:R-:W-:Y:S01]  /*3070*/  UMOV UR4, URZ ;  /* 0x0000003f00047c82 */ /* 0x002fe20008000000 */
[----:B------:R-:W-:Y:S01]  /*3080*/  UMOV UR5, URZ ;  /* 0x0000003f00057c82 */ /* 0x000fe20008000000 */
[----:B------:R-:W-:Y:S01]  /*3090*/  UIADD3.X UR13, UR4, 0x40000040, URZ, UP0, !UPT ;  /* 0x40000040040d7890 */ /* 0x000fe200087fe43f */
[----:B------:R3:W-:Y:S01]  /*30a0*/  STL [R1+0x410], RZ ;  /* 0x000410ff01007387 */ /* 0x0007e20000100800 */
[----:B------:R-:W-:Y:S01]  /*30b0*/  UIADD3 UR14, UP0, UR58, 0x2, URZ ;  /* 0x000000023a0e7890 */ /* 0x000fe2000ff1e03f */
[----:B------:R-:W-:-:S02]  /*30c0*/  CS2R R30, SRZ ;  /* 0x00000000001e7805 */ /* 0x000fc4000001ff00 */
[----:B------:R-:W-:Y:S01]  /*30d0*/  CS2R R32, SRZ ;  /* 0x0000000000207805 */ /* 0x000fe2000001ff00 */
[----:B------:R3:W-:Y:S01]  /*30e0*/  STL [R1+0x414], RZ ;  /* 0x000414ff01007387 */ /* 0x0007e20000100800 */
[----:B------:R-:W-:Y:S01]  /*30f0*/  UIADD3.X UR15, UR5, 0x40000040, URZ, UP0, !UPT ;  /* 0x40000040050f7890 */ /* 0x000fe200087fe43f */
[----:B------:R-:W-:Y:S02]  /*3100*/  CS2R R34, SRZ ;  /* 0x0000000000227805 */ /* 0x000fe4000001ff00 */
[----:B------:R-:W-:Y:S01]  /*3110*/  CS2R R36, SRZ ;  /* 0x0000000000247805 */ /* 0x000fe2000001ff00 */
[----:B------:R3:W-:Y:S01]  /*3120*/  STL [R1+0x418], RZ ;  /* 0x000418ff01007387 */ /* 0x0007e20000100800 */
[----:B------:R-:W-:Y:S02]  /*3130*/  CS2R R38, SRZ ;  /* 0x0000000000267805 */ /* 0x000fe4000001ff00 */
[----:B------:R-:W-:Y:S02]  /*3140*/  CS2R R40, SRZ ;  /* 0x0000000000287805 */ /* 0x000fe4000001ff00 */
[----:B------:R-:W-:Y:S01]  /*3150*/  CS2R R42, SRZ ;  /* 0x00000000002a7805 */ /* 0x000fe2000001ff00 */
[----:B------:R3:W-:Y:S01]  /*3160*/  STL [R1+0x41c], RZ ;  /* 0x00041cff01007387 */ /* 0x0007e20000100800 */
[----:B------:R-:W-:-:S02]  /*3170*/  CS2R R44, SRZ ;  /* 0x00000000002c7805 */ /* 0x000fc4000001ff00 */
        /* <DEDUP_REMOVED lines=71> */
[----:B------:R-:W-:-:S02]  /*35f0*/  UIADD3.64 UR10, UR12, 0x1fe, URZ ;  /* 0x000001fe0c0a7897 */ /* 0x000fc4000fffe03f */
[----:B------:R-:W-:Y:S01]  /*3600*/  UIADD3.64 UR6, UR12, 0x200, URZ ;  /* 0x000002000c067897 */ /* 0x000fe2000fffe03f */
[----:B------:R3:W-:Y:S01]  /*3610*/  STL [R1+0x468], RZ ;  /* 0x000468ff01007387 */ /* 0x0007e20000100800 */
[----:B------:R-:W-:Y:S02]  /*3620*/  UIADD3.64 UR10, UR12, 0x202, URZ ;  /* 0x000002020c0a7897 */ /* 0x000fe4000fffe03f */
[----:B------:R-:W-:Y:S01]  /*3630*/  UIADD3.64 UR6, UR12, 0x204, URZ ;  /* 0x000002040c067897 */ /* 0x000fe2000fffe03f */
[----:B------:R3:W-:Y:S01]  /*3640*/  STL [R1+0x46c], RZ ;  /* 0x00046cff01007387 */ /* 0x0007e20000100800 */
[----:B------:R-:W-:Y:S02]  /*3650*/  UIADD3.64 UR8, UR12, 0x2, URZ ;  /* 0x000000020c087897 */ /* 0x000fe4000fffe03f */
[----:B------:R-:W-:Y:S01]  /*3660*/  UIADD3.64 UR4, UR12, 0x4, URZ ;  /* 0x000000040c047897 */ /* 0x000fe2000fffe03f */
        /* <DEDUP_REMOVED lines=16> */
[----:B------:R-:W-:Y:S01]  /*3770*/  UMOV UR50, URZ ;  /* 0x0000003f00327c82 */ /* 0x000fe20008000000 */
[----:B------:R-:W-:Y:S02]  /*3780*/  UMOV UR59, 0x40000040 ;  /* 0x40000040003b7882 */ /* 0x000fe40000000000 */
        /* <DEDUP_REMOVED lines=349> */
[----:B------:R3:W-:Y:S02]  /*4d60*/  STL [R1+0x1fc], RZ ;  /* 0x0001fcff01007387 */ /* 0x0007e40000100800 */
.L_x_50:
[----:B--2---:R-:W-:Y:S01]  /*4d70*/  BAR.SYNC.DEFER_BLOCKING 0x0 ;  /* 0x0000000000007b1d */ /* 0x004fe20000010000 */
[----:B----4-:R-:W-:Y:S01]  /*4d80*/  @!P2 IMAD.MOV.U32 R2, RZ, RZ, 0x10000 ;  /* 0x00010000ff02a424 */ /* 0x010fe200078e00ff */
[----:B------:R-:W-:Y:S02]  /*4d90*/  ELECT P0, URZ, PT ;  /* 0x00000000003f782f */ /* 0x000fe40003800000 */
[----:B------:R-:W-:Y:S02]  /*4da0*/  R2UR UR23, R8 ;  /* 0x00000000081772ca */ /* 0x000fe400000e0000 */
[----:B------:R-:W-:Y:S02]  /*4db0*/  ELECT P1, URZ, PT ;  /* 0x00000000003f782f */ /* 0x000fe40003820000 */
[----:B------:R-:W-:Y:S01]  /*4dc0*/  R2UR UR22, R9 ;  /* 0x00000000091672ca */ /* 0x000fe200000e0000 */
[----:B------:R-:W-:Y:S01]  /*4dd0*/  UMOV UR54, UR50 ;  /* 0x0000003200367c82 */ /* 0x000fe20008000000 */
[----:B-----5:R-:W-:-:S02]  /*4de0*/  ISETP.LT.U32.AND P0, PT, R231, 0x20, P0 ;  /* 0x00000020e700780c */ /* 0x020fc40000701070 */
[----:B------:R-:W-:-:S11]  /*4df0*/  ISETP.LT.U32.AND P1, PT, R231, 0x20, P1 ;  /* 0x00000020e700780c */ /* 0x000fd60000f21070 */
[----:B------:R-:W-:Y:S01]  /*4e00*/  VOTEU.ANY UP0, P0 ;  /* 0x00000000003f7886 */ /* 0x000fe20000000100 */
[----:B------:R-:W-:Y:S01]  /*4e10*/  VOTEU.ANY UP2, P0 ;  /* 0x00000000003f7886 */ /* 0x000fe20000040100 */
[----:B------:R-:W-:Y:S01]  /*4e20*/  VOTEU.ANY UP1, P1 ;  /* 0x00000000003f7886 */ /* 0x000fe20000820100 */
[----:B------:R-:W-:Y:S01]  /*4e30*/  VOTEU.ANY UP3, P1 ;  /* 0x00000000003f7886 */ /* 0x000fe20000860100 */
[----:B------:R1:W-:Y:S01]  /*4e40*/  @!P2 SYNCS.ARRIVE.TRANS64 RZ, [UR48+0x10000], R2 ;  /* 0x01000002ffffa9a7 */ /* 0x0003e20008000030 */
[----:B------:R2:W-:Y:S06]  /*4e50*/  MEMBAR.ALL.CTA ;  /* 0x0000000000007992 */ /* 0x0005ec0000008000 */
[----:B--2---:R-:W2:Y:S01]  /*4e60*/  FENCE.VIEW.ASYNC.S ;  /* 0x00000000000073c6 */ /* 0x004ea20000000000 */
[----:B------:R-:W-:Y:S01]  /*4e70*/  @UP0 UIADD3 UR49, UR48, 0x10000, URZ ;  /* 0x0001000030310890 */ /* 0x000fe2000fffe03f */
[----:B------:R-:W-:Y:S01]  /*4e80*/  @UP0 UMOV UR18, UR61 ;  /* 0x0000003d00120c82 */ /* 0x000fe20008000000 */
[----:B------:R-:W-:Y:S01]  /*4e90*/  @UP0 UMOV UR19, UR60 ;  /* 0x0000003c00130c82 */ /* 0x000fe20008000000 */
[----:B------:R-:W-:-:S02]  /*4ea0*/  @UP1 UIADD3 UR52, UR48, 0x8000, URZ ;  /* 0x0000800030341890 */ /* 0x000fc4000fffe03f */
[----:B------:R-:W-:Y:S01]  /*4eb0*/  @UP1 UIADD3 UR53, UR48, 0x10000, URZ ;  /* 0x0001000030351890 */ /* 0x000fe2000fffe03f */
[----:B-1----:R-:W-:Y:S01]  /*4ec0*/  SHF.L.U32 R2, R0, 0x1f, RZ ;  /* 0x0000001f00027819 */ /* 0x002fe200000006ff */
[----:B--2---:R-:W-:Y:S06]  /*4ed0*/  BAR.SYNC.DEFER_BLOCKING 0x0 ;  /* 0x0000000000007b1d */ /* 0x004fec0000010000 */
[----:B------:R1:W-:Y:S02]  /*4ee0*/  @UP2 UTMALDG.2D [UR48], [UR18] ;  /* 0x00000030120025b4 */ /* 0x0003e40008008000 */
[----:B-1----:R-:W-:Y:S01]  /*4ef0*/  @UP1 UMOV UR18, UR22 ;  /* 0x0000001600121c82 */ /* 0x002fe20008000000 */
[----:B------:R-:W-:Y:S01]  /*4f00*/  @UP1 UMOV UR19, UR23 ;  /* 0x0000001700131c82 */ /* 0x000fe20008000000 */
[----:B------:R-:W-:Y:S06]  /*4f10*/  BAR.SYNC.DEFER_BLOCKING 0x0 ;  /* 0x0000000000007b1d */ /* 0x000fec0000010000 */
[----:B------:R1:W-:Y:S02]  /*4f20*/  @UP3 UTMALDG.2D [UR52], [UR18] ;  /* 0x00000034120035b4 */ /* 0x0003e40008008000 */
[----:B------:R-:W-:Y:S06]  /*4f30*/  BAR.SYNC.DEFER_BLOCKING 0x0 ;  /* 0x0000000000007b1d */ /* 0x000fec0000010000 */
[----:B------:R-:W2:Y:S02]  /*4f40*/  SYNCS.PHASECHK.TRANS64.TRYWAIT P0, [UR48+0x10000], R2 ;  /* 0x01000002ff0075a7 */ /* 0x000ea40008000170 */
[----:B-12---:R-:W-:Y:S05]  /*4f50*/  @!P0 BRA `(.L_x_49) ;  /* 0x00000074007c8947 */ /* 0x006fea0003800000 */
.L_x_51:
[----:B------:R-:W-:Y:S04]  /*4f60*/  STL [R1+0x6c8], R231 ;  /* 0x0006c8e701007387 */ /* 0x000fe80000100800 */
[----:B------:R-:W-:Y:S04]  /*4f70*/  STL.64 [R1+0x6c0], R150 ;  /* 0x0006c09601007387 */ /* 0x000fe80000100a00 */
        /* <DEDUP_REMOVED lines=12> */
[----:B------:R1:W-:Y:S04]  /*5040*/  STL.64 [R1+0x658], R124 ;  /* 0x0006587c01007387 */ /* 0x0003e80000100a00 */
[----:B-1----:R-:W2:Y:S04]  /*5050*/  LDL.LU.64 R124, [R1+0x400] ;  /* 0x00040000017c7983 */ /* 0x002ea80000300a00 */
[----:B------:R-:W2:Y:S04]  /*5060*/  LDL.LU.64 R126, [R1+0x408] ;  /* 0x00040800017e7983 */ /* 0x000ea80000300a00 */
        /* <DEDUP_REMOVED lines=61> */
[----:B------:R-:W2:Y:S01]  /*5440*/  LDL.LU.64 R250, [R1+0x5f8] ;  /* 0x0005f80001fa7983 */ /* 0x000ea20000300a00 */
[----:B------:R-:W-:Y:S01]  /*5450*/  UMOV UR57, 0x40000040 ;  /* 0x4000004000397882 */ /* 0x000fe20000000000 */
[----:B------:R-:W-:Y:S01]  /*5460*/  MOV R3, UR48 ;  /* 0x0000003000037c02 */ /* 0x000fe20008000f00 */
[----:B------:R-:W-:Y:S01]  /*5470*/  UIADD3.64 UR48, UR12, 0x1fe, URZ ;  /* 0x000001fe0c307897 */ /* 0x000fe2000fffe03f */
[----:B------:R-:W-:-:S02]  /*5480*/  MOV R5, UR51 ;  /* 0x0000003300057c02 */ /* 0x000fc40008000f00 */
[----:B------:R-:W-:Y:S02]  /*5490*/  MOV R4, UR50 ;  /* 0x0000003200047c02 */ /* 0x000fe40008000f00 */
[----:B------:R-:W-:Y:S02]  /*54a0*/  MOV R7, UR45 ;  /* 0x0000002d00077c02 */ /* 0x000fe40008000f00 */
[----:B------:R-:W-:Y:S02]  /*54b0*/  MOV R6, UR44 ;  /* 0x0000002c00067c02 */ /* 0x000fe40008000f00 */
[----:B------:R-:W-:Y:S01]  /*54c0*/  MOV R2, UR55 ;  /* 0x0000003700027c02 */ /* 0x000fe20008000f00 */
[----:B--2---:R-:W-:-:S06]  /*54d0*/  WARPGROUP.ARRIVE ;  /* 0x00000000000079c5 */ /* 0x004fcc0000000000 */
[----:B------:R-:W-:Y:S03]  /*54e0*/  QGMMA.64x256x32.F32.E4M3.E4M3 R124, gdesc[UR56], R124, gsb0 ;  /* 0x03e00000387c79f3 */ /* 0x000fe6000800087c */
[----:B------:R-:W-:Y:S02]  /*54f0*/  WARPGROUP.DEPBAR.LE gsb0, 0x0 ;  /* 0x00008000000079c5 */ /* 0x000fe40000010000 */
[----:B------:R-:W-:-:S15]  /*5500*/  WARPGROUP.ARRIVE ;  /* 0x00000000000079c5 */ /* 0x000fde0000000000 */
[----:B------:R-:W-:-:S08]  /*5510*/  NOP ;  /* 0x0000000000007918 */ /* 0x000fd00000000000 */
        /* <DEDUP_REMOVED lines=10> */
[----:B------:R1:W-:Y:S04]  /*55c0*/  STL.64 [R1+0x400], R124 ;  /* 0x0004007c01007387 */ /* 0x0003e80000100a00 */
        /* <DEDUP_REMOVED lines=63> */
[----:B-1----:R-:W3:Y:S04]  /*59c0*/  LDL.LU.64 R124, [R1] ;  /* 0x00000000017c7983 */ /* 0x002ee80000300a00 */
[----:B--2---:R-:W2:Y:S04]  /*59d0*/  LDL.LU.64 R126, [R1+0x8] ;  /* 0x00000800017e7983 */ /* 0x004ea80000300a00 */
[----:B----4-:R-:W4:Y:S04]  /*59e0*/  LDL.LU.64 R128, [R1+0x10] ;  /* 0x0000100001807983 */ /* 0x010f280000300a00 */
[----:B---3--:R-:W3:Y:S04]  /*59f0*/  LDL.LU.64 R130, [R1+0x18] ;  /* 0x0000180001827983 */ /* 0x008ee80000300a00 */
[----:B------:R-:W2:Y:S04]  /*5a00*/  LDL.LU.64 R132, [R1+0x20] ;  /* 0x0000200001847983 */ /* 0x000ea80000300a00 */
[----:B------:R-:W4:Y:S04]  /*5a10*/  LDL.LU.64 R134, [R1+0x28] ;  /* 0x0000280001867983 */ /* 0x000f280000300a00 */
[----:B------:R-:W3:Y:S04]  /*5a20*/  LDL.LU.64 R136, [R1+0x30] ;  /* 0x0000300001887983 */ /* 0x000ee80000300a00 */
[----:B------:R-:W2:Y:S04]  /*5a30*/  LDL.LU.64 R138, [R1+0x38] ;  /* 0x00003800018a7983 */ /* 0x000ea80000300a00 */
[----:B------:R-:W4:Y:S04]  /*5a40*/  LDL.LU.64 R140, [R1+0x40] ;  /* 0x00004000018c7983 */ /* 0x000f280000300a00 */
[----:B------:R-:W3:Y:S04]  /*5a50*/  LDL.LU.64 R142, [R1+0x48] ;  /* 0x00004800018e7983 */ /* 0x000ee80000300a00 */
[----:B------:R-:W2:Y:S04]  /*5a60*/  LDL.LU.64 R144, [R1+0x50] ;  /* 0x0000500001907983 */ /* 0x000ea80000300a00 */
[----:B------:R-:W4:Y:S04]  /*5a70*/  LDL.LU.64 R146, [R1+0x58] ;  /* 0x0000580001927983 */ /* 0x000f280000300a00 */
[----:B------:R-:W3:Y:S04]  /*5a80*/  LDL.LU.64 R148, [R1+0x60] ;  /* 0x0000600001947983 */ /* 0x000ee80000300a00 */
[----:B------:R-:W2:Y:S04]  /*5a90*/  LDL.LU.64 R150, [R1+0x68] ;  /* 0x0000680001967983 */ /* 0x000ea80000300a00 */
[----:B--2---:R-:W-:Y:S04]  /*5aa0*/  STL.64 [R1+0x8c8], R150 ;  /* 0x0008c89601007387 */ /* 0x004fe80000100a00 */
[----:B---3--:R-:W-:Y:S04]  /*5ab0*/  STL.64 [R1+0x8c0], R148 ;  /* 0x0008c09401007387 */ /* 0x008fe80000100a00 */
[----:B----4-:R-:W-:Y:S04]  /*5ac0*/  STL.64 [R1+0x8b8], R146 ;  /* 0x0008b89201007387 */ /* 0x010fe80000100a00 */
        /* <DEDUP_REMOVED lines=125> */
[----:B------:R-:W-:Y:S01]  /*62a0*/  UMOV UR50, UR58 ;  /* 0x0000003a00327c82 */ /* 0x000fe20008000000 */
[----:B------:R-:W-:Y:S01]  /*62b0*/  UMOV UR51, UR59 ;  /* 0x0000003b00337c82 */ /* 0x000fe20008000000 */
[----:B------:R-:W-:Y:S01]  /*62c0*/  UIADD3.64 UR44, UR12, 0x200, URZ ;  /* 0x000002000c2c7897 */ /* 0x000fe2000fffe03f */
[----:B------:R-:W3:Y:S01]  /*62d0*/  LDL.LU.64 R152, [R1+0x70] ;  /* 0x0000700001987983 */ /* 0x000ee20000300a00 */
[----:B------:R-:W-:Y:S01]  /*62e0*/  UMOV UR46, UR14 ;  /* 0x0000000e002e7c82 */ /* 0x000fe20008000000 */
[----:B------:R-:W-:Y:S01]  /*62f0*/  UMOV UR47, UR15 ;  /* 0x0000000f002f7c82 */ /* 0x000fe20008000000 */
[----:B------:R-:W-:Y:S01]  /*6300*/  UIADD3.64 UR52, UR12, 0x204, URZ ;  /* 0x000002040c347897 */ /* 0x000fe2000fffe03f */
[----:B------:R-:W3:Y:S01]  /*6310*/  LDL.LU.64 R154, [R1+0x78] ;  /* 0x00007800019a7983 */ /* 0x000ee20000300a00 */
[----:B------:R-:W-:Y:S01]  /*6320*/  UMOV UR54, UR6 ;  /* 0x0000000600367c82 */ /* 0x000fe20008000000 */
[----:B------:R-:W-:-:S02]  /*6330*/  UMOV UR55, UR7 ;  /* 0x0000000700377c82 */ /* 0x000fc40008000000 */
[----:B------:R-:W3:Y:S04]  /*6340*/  LDL.LU.64 R156, [R1+0x80] ;  /* 0x00008000019c7983 */ /* 0x000ee80000300a00 */
        /* <DEDUP_REMOVED lines=46> */
[----:B------:R-:W3:Y:S01]  /*6630*/  LDL.LU.64 R250, [R1+0x1f8] ;  /* 0x0001f80001fa7983 */ /* 0x000ee20000300a00 */
[----:B--2---:R-:W-:-:S06]  /*6640*/  WARPGROUP.ARRIVE ;  /* 0x00000000000079c5 */ /* 0x004fcc0000000000 */
[----:B------:R-:W-:Y:S01]  /*6650*/  QGMMA.64x256x32.F32.E4M3.E4M3 R24, gdesc[UR48], R24, gsb0 ;  /* 0x03e00000301879f3 */ /* 0x000fe20008000818 */
[----:B------:R-:W-:Y:S01]  /*6660*/  UIADD3.64 UR48, UR12, 0x202, URZ ;  /* 0x000002020c307897 */ /* 0x000fe2000fffe03f */
[----:B------:R-:W-:Y:S01]  /*6670*/  UMOV UR50, UR10 ;  /* 0x0000000a00327c82 */ /* 0x000fe20008000000 */
[----:B------:R-:W-:Y:S01]  /*6680*/  UMOV UR51, UR11 ;  /* 0x0000000b00337c82 */ /* 0x000fe20008000000 */
[----:B------:R-:W-:Y:S02]  /*6690*/  WARPGROUP.DEPBAR.LE gsb0, 0x0 ;  /* 0x00008000000079c5 */ /* 0x000fe40000010000 */
[----:B------:R-:W-:-:S15]  /*66a0*/  WARPGROUP.ARRIVE ;  /* 0x00000000000079c5 */ /* 0x000fde0000000000 */
[----:B------:R-:W-:-:S07]  /*66b0*/  NOP ;  /* 0x0000000000007918 */ /* 0x000fce0000000000 */
[----:B------:R-:W-:Y:S01]  /*66c0*/  QGMMA.64x256x32.F32.E4M3.E4M3 R24, gdesc[UR44], R24, gsb0 ;  /* 0x03e000002c1879f3 */ /* 0x000fe20008000818 */
[----:B------:R-:W-:Y:S01]  /*66d0*/  UMOV UR18, UR58 ;  /* 0x0000003a00127c82 */ /* 0x000fe20008000000 */
        /* <DEDUP_REMOVED lines=13> */
[----:B------:R-:W-:-:S02]  /*67b0*/  R2UR UR45, R7 ;  /* 0x00000000072d72ca */ /* 0x000fc400000e0000 */
[----:B------:R-:W-:Y:S01]  /*67c0*/  R2UR UR44, R6 ;  /* 0x00000000062c72ca */ /* 0x000fe200000e0000 */
[----:B------:R-:W-:Y:S02]  /*67d0*/  WARPGROUP.DEPBAR.LE gsb0, 0x0 ;  /* 0x00008000000079c5 */ /* 0x000fe40000010000 */
[----:B------:R-:W-:-:S08]  /*67e0*/  WARPGROUP.ARRIVE ;  /* 0x00000000000079c5 */ /* 0x000fd00000000000 */
[----:B------:R-:W-:Y:S01]  /*67f0*/  QGMMA.64x256x32.F32.E4M3.E4M3 R24, gdesc[UR48], R24, gsb0 ;  /* 0x03e00000301879f3 */ /* 0x000fe20008000818 */
[----:B------:R-:W-:Y:S01]  /*6800*/  UMOV UR46, UR6 ;  /* 0x00000006002e7c82 */ /* 0x000fe20008000000 */
[----:B------:R-:W-:Y:S01]  /*6810*/  UMOV UR47, UR7 ;  /* 0x00000007002f7c82 */ /* 0x000fe20008000000 */
[----:B------:R-:W-:Y:S02]  /*6820*/  R2UR UR50, R4 ;  /* 0x00000000043272ca */ /* 0x000fe400000e0000 */
[----:B------:R-:W-:Y:S02]  /*6830*/  R2UR UR51, R5 ;  /* 0x00000000053372ca */ /* 0x000fe400000e0000 */
[----:B------:R-:W-:Y:S01]  /*6840*/  R2UR UR48, R3 ;  /* 0x00000000033072ca */ /* 0x000fe200000e0000 */
[----:B------:R-:W-:Y:S02]  /*6850*/  WARPGROUP.DEPBAR.LE gsb0, 0x0 ;  /* 0x00008000000079c5 */ /* 0x000fe40000010000 */
[----:B------:R-:W-:-:S15]  /*6860*/  WARPGROUP.ARRIVE ;  /* 0x00000000000079c5 */ /* 0x000fde0000000000 */
[----:B------:R-:W-:-:S03]  /*6870*/  NOP ;  /* 0x0000000000007918 */ /* 0x000fc60000000000 */
[----:B------:R-:W-:Y:S03]  /*6880*/  QGMMA.64x256x32.F32.E4M3.E4M3 R24, gdesc[UR52], R24, gsb0 ;  /* 0x03e00000341879f3 */ /* 0x000fe60008000818 */
[----:B------:R-:W-:Y:S02]  /*6890*/  WARPGROUP.DEPBAR.LE gsb0, 0x0 ;  /* 0x00008000000079c5 */ /* 0x000fe40000010000 */
        /* <DEDUP_REMOVED lines=64> */
[----:B-1----:R-:W3:Y:S04]  /*6ca0*/  LDL.LU.64 R150, [R1+0x8c8] ;  /* 0x0008c80001967983 */ /* 0x002ee80000300a00 */
        /* <DEDUP_REMOVED lines=63> */
[----:B------:R-:W-:-:S02]  /*70a0*/  R2UR UR55, R2 ;  /* 0x00000000023772ca */ /* 0x000fc400000e0000 */
[----:B------:R-:W1:Y:S01]  /*70b0*/  LDC R2, c[0x0][0x230] ;  /* 0x00008c00ff027b82 */ /* 0x000e620000000800 */
[----:B---3--:R-:W-:-:S06]  /*70c0*/  WARPGROUP.ARRIVE ;  /* 0x00000000000079c5 */ /* 0x008fcc0000000000 */
        /* <DEDUP_REMOVED lines=14> */
[----:B------:R-:W-:Y:S04]  /*71b0*/  STL.64 [R1], R124 ;  /* 0x0000007c01007387 */ /* 0x000fe80000100a00 */
        /* <DEDUP_REMOVED lines=63> */
[----:B---3--:R4:W5:Y:S04]  /*75b0*/  LDL.LU R231, [R1+0x6c8] ;  /* 0x0006c80001e77983 */ /* 0x0089680000300800 */
        /* <DEDUP_REMOVED lines=14> */
[----:B------:R-:W-:Y:S01]  /*76a0*/  UIADD3 UR50, UR50, 0x80, URZ ;  /* 0x0000008032327890 */ /* 0x000fe2000fffe03f */
[----:B------:R-:W-:-:S05]  /*76b0*/  LOP3.LUT R0, R0, 0x1, RZ, 0x3c, !PT ;  /* 0x0000000100007812 */ /* 0x000fca00078e3cff */
[----:B-1----:R-:W-:Y:S01]  /*76c0*/  ISETP.LE.AND P0, PT, R2, UR50, PT ;  /* 0x0000003202007c0c */ /* 0x002fe2000bf03270 */
        /* <DEDUP_REMOVED lines=15> */
[----:B----4-:R-:W-:Y:S05]  /*77c0*/  @!P0 BRA `(.L_x_50) ;  /* 0xffffffd400688947 */ /* 0x010fea000383ffff */
.L_x_48:
[----:B------:R-:W3:Y:S04]  /*77d0*/  LDL.LU R163, [R1+0x460] ;  /* 0x0004600001a37983 */ /* 0x000ee80000300800 */
        /* <DEDUP_REMOVED lines=28> */
[----:B----4-:R-:W4:Y:S04]  /*79a0*/  LDL.LU R2, [R1+0x4d4] ;  /* 0x0004d40001027983 */ /* 0x010f280000300800 */
[----:B------:R-:W4:Y:S04]  /*79b0*/  LDL.LU R164, [R1+0x404] ;  /* 0x0004040001a47983 */ /* 0x000f280000300800 */
[----:B------:R-:W4:Y:S01]  /*79c0*/  LDL.LU R165, [R1+0x400] ;  /* 0x0004000001a57983 */ /* 0x000f220000300800 */
[----:B-1----:R-:W-:-:S02]  /*79d0*/  R2UR UR5, R11 ;  /* 0x000000000b0572ca */ /* 0x002fc400000e0000 */
[----:B------:R-:W-:Y:S01]  /*79e0*/  R2UR UR6, R10 ;  /* 0x000000000a0672ca */ /* 0x000fe200000e0000 */
[----:B------:R-:W-:Y:S04]  /*79f0*/  STL [R1+0x770], R89 ;  /* 0x0007705901007387 */ /* 0x000fe80000100800 */
        /* <DEDUP_REMOVED lines=65> */
[----:B------:R-:W-:Y:S01]  /*7e10*/  STL [R1+0x664], R11 ;  /* 0x0006640b01007387 */ /* 0x000fe20000100800 */
[----:B------:R-:W-:-:S02]  /*7e20*/  F2FP.SATFINITE.E4M3.F32.PACK_AB_MERGE_C R30, R31, R30, RZ ;  /* 0x0000001e1f1e723e */ /* 0x000fc400048070ff */
[----:B------:R-:W-:Y:S01]  /*7e30*/  F2FP.SATFINITE.E4M3.F32.PACK_AB_MERGE_C R32, R33, R32, RZ ;  /* 0x000000202120723e */ /* 0x000fe200048070ff */
[----:B--2---:R-:W-:Y:S01]  /*7e40*/  BAR.SYNC.DEFER_BLOCKING 0x0 ;  /* 0x0000000000007b1d */ /* 0x004fe20000010000 */
[----:B---3--:R-:W-:Y:S02]  /*7e50*/  IMAD.MOV.U32 R193, RZ, RZ, R163 ;  /* 0x000000ffffc17224 */ /* 0x008fe400078e00a3 */
[----:B------:R-:W-:Y:S01]  /*7e60*/  IMAD.MOV.U32 R192, RZ, RZ, R162 ;  /* 0x000000ffffc07224 */ /* 0x000fe200078e00a2 */
[----:B----4-:R-:W-:Y:S01]  /*7e70*/  F2FP.SATFINITE.E4M3.F32.PACK_AB_MERGE_C R0, R164, R165, RZ ;  /* 0x000000a5a400723e */ /* 0x010fe200048070ff */
[----:B------:R-:W-:Y:S01]  /*7e80*/  IMAD.MOV.U32 R191, RZ, RZ, R161 ;  /* 0x000000ffffbf7224 */ /* 0x000fe200078e00a1 */
[----:B------:R-:W-:Y:S01]  /*7e90*/  F2FP.SATFINITE.E4M3.F32.PACK_AB_MERGE_C R34, R35, R34, RZ ;  /* 0x000000222322723e */ /* 0x000fe200048070ff */
[----:B------:R-:W-:Y:S01]  /*7ea0*/  IMAD.MOV.U32 R190, RZ, RZ, R160 ;  /* 0x000000ffffbe7224 */ /* 0x000fe200078e00a0 */
[----:B------:R-:W-:Y:S01]  /*7eb0*/  F2FP.SATFINITE.E4M3.F32.PACK_AB_MERGE_C R36, R37, R36, RZ ;  /* 0x000000242524723e */ /* 0x000fe200048070ff */
[----:B------:R1:W-:Y:S01]  /*7ec0*/  STL [R1+0x654], R0 ;  /* 0x0006540001007387 */ /* 0x0003e20000100800 */
[----:B------:R-:W-:Y:S01]  /*7ed0*/  IMAD.MOV.U32 R189, RZ, RZ, R159 ;  /* 0x000000ffffbd7224 */ /* 0x000fe200078e009f */
[----:B------:R-:W-:Y:S01]  /*7ee0*/  F2FP.SATFINITE.E4M3.F32.PACK_AB_MERGE_C R38, R39, R38, RZ ;  /* 0x000000262726723e */ /* 0x000fe200048070ff */
[----:B------:R-:W-:Y:S01]  /*7ef0*/  IMAD.MOV.U32 R188, RZ, RZ, R158 ;  /* 0x000000ffffbc7224 */ /* 0x000fe200078e009e */
[----:B------:R-:W1:Y:S01]  /*7f00*/  LDL.LU R165, [R1+0x408] ;  /* 0x0004080001a57983 */ /* 0x000e620000300800 */
[----:B------:R-:W-:Y:S01]  /*7f10*/  IMAD.MOV.U32 R187, RZ, RZ, R157 ;  /* 0x000000ffffbb7224 */ /* 0x000fe200078e009d */
[----:B------:R-:W-:Y:S01]  /*7f20*/  F2FP.SATFINITE.E4M3.F32.PACK_AB_MERGE_C R40, R41, R40, RZ ;  /* 0x000000282928723e */ /* 0x000fe200048070ff */
[----:B------:R-:W-:Y:S01]  /*7f30*/  IMAD.MOV.U32 R186, RZ, RZ, R156 ;  /* 0x000000ffffba7224 */ /* 0x000fe200078e009c */
[----:B------:R-:W1:Y:S01]  /*7f40*/  LDL.LU R164, [R1+0x40c] ;  /* 0x00040c0001a47983 */ /* 0x000e620000300800 */
[----:B------:R-:W-:Y:S01]  /*7f50*/  IMAD.MOV.U32 R185, RZ, RZ, R155 ;  /* 0x000000ffffb97224 */ /* 0x000fe200078e009b */
[----:B------:R-:W-:Y:S01]  /*7f60*/  F2FP.SATFINITE.E4M3.F32.PACK_AB_MERGE_C R42, R43, R42, RZ ;  /* 0x0000002a2b2a723e */ /* 0x000fe200048070ff */
        /* <DEDUP_REMOVED lines=19> */
[----:B------:R-:W2:Y:S01]  /*80a0*/  @!P2 SYNCS.CCTL.IV [UR48+0x10000] ;  /* 0x01000000ff00a9b1 */ /* 0x000ea20008000030 */
[----:B-1----:R-:W-:-:S05]  /*80b0*/  F2FP.SATFINITE.E4M3.F32.PACK_AB_MERGE_C R0, R164, R165, RZ ;  /* 0x000000a5a400723e */ /* 0x002fca00048070ff */
[----:B------:R1:W-:Y:S04]  /*80c0*/  STL [R1+0x650], R0 ;  /* 0x0006500001007387 */ /* 0x0003e80000100800 */
[----:B------:R-:W1:Y:S04]  /*80d0*/  LDL.LU R165, [R1+0x410] ;  /* 0x0004100001a57983 */ /* 0x000e680000300800 */
[----:B------:R-:W1:Y:S02]  /*80e0*/  LDL.LU R164, [R1+0x414] ;  /* 0x0004140001a47983 */ /* 0x000e640000300800 */
        /* <DEDUP_REMOVED lines=31> */
[----:B------:R-:W1:Y:S01]  /*82e0*/  LDL.LU R164, [R1+0x454] ;  /* 0x0004540001a47983 */ /* 0x000e620000300800 */
[----:B------:R-:W-:Y:S02]  /*82f0*/  IMAD.MOV.U32 R174, RZ, RZ, R16 ;  /* 0x000000ffffae7224 */ /* 0x000fe400078e0010 */
[----:B------:R-:W-:-:S02]  /*8300*/  IMAD.MOV.U32 R173, RZ, RZ, R15 ;  /* 0x000000ffffad7224 */ /* 0x000fc400078e000f */
[----:B------:R-:W-:Y:S02]  /*8310*/  IMAD.MOV.U32 R172, RZ, RZ, R14 ;  /* 0x000000ffffac7224 */ /* 0x000fe400078e000e */
[----:B------:R-:W-:Y:S02]  /*8320*/  IMAD.MOV.U32 R171, RZ, RZ, R13 ;  /* 0x000000ffffab7224 */ /* 0x000fe400078e000d */
[----:B------:R-:W-:Y:S02]  /*8330*/  IMAD.MOV.U32 R170, RZ, RZ, R12 ;  /* 0x000000ffffaa7224 */ /* 0x000fe400078e000c */
[----:B------:R-:W-:Y:S02]  /*8340*/  IMAD.MOV.U32 R169, RZ, RZ, R7 ;  /* 0x000000ffffa97224 */ /* 0x000fe400078e0007 */
[----:B------:R-:W-:Y:S02]  /*8350*/  IMAD.MOV.U32 R168, RZ, RZ, R6 ;  /* 0x000000ffffa87224 */ /* 0x000fe400078e0006 */
[----:B------:R-:W-:-:S02]  /*8360*/  IMAD.MOV.U32 R167, RZ, RZ, R5 ;  /* 0x000000ffffa77224 */ /* 0x000fc400078e0005 */
[----:B------:R-:W-:Y:S01]  /*8370*/  IMAD.MOV.U32 R166, RZ, RZ, R4 ;  /* 0x000000ffffa67224 */ /* 0x000fe200078e0004 */
[----:B-1----:R-:W-:Y:S01]  /*8380*/  F2FP.SATFINITE.E4M3.F32.PACK_AB_MERGE_C R0, R164, R165, RZ ;  /* 0x000000a5a400723e */ /* 0x002fe200048070ff */
[----:B------:R-:W-:Y:S02]  /*8390*/  IMAD.MOV.U32 R165, RZ, RZ, R3 ;  /* 0x000000ffffa57224 */ /* 0x000fe400078e0003 */
[----:B------:R-:W-:Y:S02]  /*83a0*/  IMAD.MOV.U32 R164, RZ, RZ, R2 ;  /* 0x000000ffffa47224 */ /* 0x000fe400078e0002 */
[----:B------:R1:W-:Y:S04]  /*83b0*/  STL [R1+0x62c], R0 ;  /* 0x00062c0001007387 */ /* 0x0003e80000100800 */
[----:B------:R-:W1:Y:S04]  /*83c0*/  LDL.LU R194, [R1+0x45c] ;  /* 0x00045c0001c27983 */ /* 0x000e680000300800 */
[----:B------:R-:W1:Y:S04]  /*83d0*/  LDL.LU R195, [R1+0x458] ;  /* 0x0004580001c37983 */ /* 0x000e680000300800 */
[----:B------:R-:W3:Y:S04]  /*83e0*/  LDL.LU R163, [R1+0x4d8] ;  /* 0x0004d80001a37983 */ /* 0x000ee80000300800 */
[----:B------:R-:W3:Y:S04]  /*83f0*/  LDL.LU R162, [R1+0x4dc] ;  /* 0x0004dc0001a27983 */ /* 0x000ee80000300800 */
[----:B------:R-:W4:Y:S04]  /*8400*/  LDL.LU R161, [R1+0x4e0] ;  /* 0x0004e00001a17983 */ /* 0x000f280000300800 */
[----:B------:R-:W4:Y:S04]  /*8410*/  LDL.LU R160, [R1+0x4e4] ;  /* 0x0004e40001a07983 */ /* 0x000f280000300800 */
[----:B------:R-:W2:Y:S04]  /*8420*/  LDL.LU R159, [R1+0x4e8] ;  /* 0x0004e800019f7983 */ /* 0x000ea80000300800 */
        /* <DEDUP_REMOVED lines=24> */
[----:B------:R-:W2:Y:S01]  /*85b0*/  LDL.LU R2, [R1+0x54c] ;  /* 0x00054c0001027983 */ /* 0x000ea20000300800 */
[----:B------:R-:W-:-:S02]  /*85c0*/  F2FP.SATFINITE.E4M3.F32.PACK_AB_MERGE_C R9, R192, R193, RZ ;  /* 0x000000c1c009723e */ /* 0x000fc400048070ff */
[----:B------:R-:W-:Y:S02]  /*85d0*/  F2FP.SATFINITE.E4M3.F32.PACK_AB_MERGE_C R8, R190, R191, RZ ;  /* 0x000000bfbe08723e */ /* 0x000fe400048070ff */
[----:B-1----:R-:W-:-:S05]  /*85e0*/  F2FP.SATFINITE.E4M3.F32.PACK_AB_MERGE_C R0, R194, R195, RZ ;  /* 0x000000c3c200723e */ /* 0x002fca00048070ff */
[----:B------:R1:W-:Y:S04]  /*85f0*/  STL [R1+0x628], R0 ;  /* 0x0006280001007387 */ /* 0x0003e80000100800 */
[----:B------:R3:W-:Y:S04]  /*8600*/  STL [R1+0x624], R9 ;  /* 0x0006240901007387 */ /* 0x0007e80000100800 */
[----:B------:R4:W-:Y:S01]  /*8610*/  STL [R1+0x620], R8 ;  /* 0x0006200801007387 */ /* 0x0009e20000100800 */
[----:B-1----:R-:W-:Y:S02]  /*8620*/  F2FP.SATFINITE.E4M3.F32.PACK_AB_MERGE_C R0, R188, R189, RZ ;  /* 0x000000bdbc00723e */ /* 0x002fe400048070ff */
[----:B---3--:R-:W-:-:S03]  /*8630*/  F2FP.SATFINITE.E4M3.F32.PACK_AB_MERGE_C R9, R186, R187, RZ ;  /* 0x000000bbba09723e */ /* 0x008fc600048070ff */
[----:B------:R1:W-:Y:S01]  /*8640*/  STL [R1+0x61c], R0 ;  /* 0x00061c0001007387 */ /* 0x0003e20000100800 */
[----:B----4-:R-:W-:-:S03]  /*8650*/  F2FP.SATFINITE.E4M3.F32.PACK_AB_MERGE_C R8, R184, R185, RZ ;  /* 0x000000b9b808723e */ /* 0x010fc600048070ff */
        /* <DEDUP_REMOVED lines=26> */
[----:B--2---:R-:W-:Y:S02]  /*8800*/  F2FP.SATFINITE.E4M3.F32.PACK_AB_MERGE_C R0, R158, R159, RZ ;  /* 0x0000009f9e00723e */ /* 0x004fe400048070ff */
[----:B-1----:R-:W-:-:S03]  /*8810*/  F2FP.SATFINITE.E4M3.F32.PACK_AB_MERGE_C R9, R156, R157, RZ ;  /* 0x0000009d9c09723e */ /* 0x002fc600048070ff */
[----:B------:R1:W-:Y:S01]  /*8820*/  STL [R1+0x494], R0 ;  /* 0x0004940001007387 */ /* 0x0003e20000100800 */
[----:B---3--:R-:W-:-:S03]  /*8830*/  F2FP.SATFINITE.E4M3.F32.PACK_AB_MERGE_C R8, R154, R155, RZ ;  /* 0x0000009b9a08723e */ /* 0x008fc600048070ff */
[----:B------:R2:W-:Y:S04]  /*8840*/  STL [R1+0x490], R9 ;  /* 0x0004900901007387 */ /* 0x0005e80000100800 */
[----:B------:R3:W-:Y:S01]  /*8850*/  STL [R1+0x48c], R8 ;  /* 0x00048c0801007387 */ /* 0x0007e20000100800 */
[----:B------:R-:W-:Y:S02]  /*8860*/  F2FP.SATFINITE.E4M3.F32.PACK_AB_MERGE_C R6, R6, R7, RZ ;  /* 0x000000070606723e */ /* 0x000fe400048070ff */
[----:B-1----:R-:W-:Y:S02]  /*8870*/  F2FP.SATFINITE.E4M3.F32.PACK_AB_MERGE_C R0, R152, R153, RZ ;  /* 0x000000999800723e */ /* 0x002fe400048070ff */
[----:B--2---:R-:W-:-:S03]  /*8880*/  F2FP.SATFINITE.E4M3.F32.PACK_AB_MERGE_C R9, R22, R23, RZ ;  /* 0x000000171609723e */ /* 0x004fc600048070ff */
[----:B------:R1:W-:Y:S01]  /*8890*/  STL [R1+0x488], R0 ;  /* 0x0004880001007387 */ /* 0x0003e20000100800 */
[----:B------:R-:W-:Y:S02]  /*88a0*/  F2FP.SATFINITE.E4M3.F32.PACK_AB_MERGE_C R4, R4, R5, RZ ;  /* 0x000000050404723e */ /* 0x000fe400048070ff */
[----:B---3--:R-:W-:Y:S01]  /*88b0*/  F2FP.SATFINITE.E4M3.F32.PACK_AB_MERGE_C R8, R20, R21, RZ ;  /* 0x000000151408723e */ /* 0x008fe200048070ff */
[----:B------:R2:W-:Y:S04]  /*88c0*/  STL [R1+0x484], R9 ;  /* 0x0004840901007387 */ /* 0x0005e80000100800 */
[----:B------:R3:W-:Y:S01]  /*88d0*/  STL [R1+0x480], R8 ;  /* 0x0004800801007387 */ /* 0x0007e20000100800 */
[----:B-1----:R-:W-:Y:S02]  /*88e0*/  F2FP.SATFINITE.E4M3.F32.PACK_AB_MERGE_C R0, R18, R19, RZ ;  /* 0x000000131200723e */ /* 0x002fe400048070ff */
[----:B--2---:R-:W-:-:S03]  /*88f0*/  F2FP.SATFINITE.E4M3.F32.PACK_AB_MERGE_C R9, R16, R17, RZ ;  /* 0x000000111009723e */ /* 0x004fc600048070ff */
[----:B------:R1:W-:Y:S01]  /*8900*/  STL [R1+0x47c], R0 ;  /* 0x00047c0001007387 */ /* 0x0003e20000100800 */
[----:B---3--:R-:W-:-:S03]  /*8910*/  F2FP.SATFINITE.E4M3.F32.PACK_AB_MERGE_C R8, R14, R15, RZ ;  /* 0x0000000f0e08723e */ /* 0x008fc600048070ff */
[----:B------:R-:W-:Y:S04]  /*8920*/  STL [R1+0x478], R9 ;  /* 0x0004780901007387 */ /* 0x000fe80000100800 */
[----:B------:R-:W-:Y:S01]  /*8930*/  STL [R1+0x474], R8 ;  /* 0x0004740801007387 */ /* 0x000fe20000100800 */
[----:B-1----:R-:W-:-:S05]  /*8940*/  F2FP.SATFINITE.E4M3.F32.PACK_AB_MERGE_C R0, R12, R13, RZ ;  /* 0x0000000d0c00723e */ /* 0x002fca00048070ff */
[----:B------:R1:W-:Y:S04]  /*8950*/  STL [R1+0x470], R0 ;  /* 0x0004700001007387 */ /* 0x0003e80000100800 */
[----:B------:R2:W-:Y:S04]  /*8960*/  STL [R1+0x46c], R6 ;  /* 0x00046c0601007387 */ /* 0x0005e80000100800 */
[----:B------:R-:W3:Y:S01]  /*8970*/  LDL.LU R187, [R1+0x550] ;  /* 0x0005500001bb7983 */ /* 0x000ee20000300800 */
[----:B-1----:R-:W-:-:S03]  /*8980*/  F2FP.SATFINITE.E4M3.F32.PACK_AB_MERGE_C R0, R2, R3, RZ ;  /* 0x000000030200723e */ /* 0x002fc600048070ff */
[----:B------:R1:W-:Y:S04]  /*8990*/  STL [R1+0x468], R4 ;  /* 0x0004680401007387 */ /* 0x0003e80000100800 */
[----:B------:R-:W3:Y:S04]  /*89a0*/  LDL.LU R186, [R1+0x554] ;  /* 0x0005540001ba7983 */ /* 0x000ee80000300800 */
[----:B------:R4:W-:Y:S04]  /*89b0*/  STL [R1+0x464], R0 ;  /* 0x0004640001007387 */ /* 0x0009e80000100800 */
[----:B------:R-:W4:Y:S04]  /*89c0*/  LDL.LU R185, [R1+0x558] ;  /* 0x0005580001b97983 */ /* 0x000f280000300800 */
        /* <DEDUP_REMOVED lines=46> */
[----:B--2---:R-:W2:Y:S04]  /*8cb0*/  LDL.LU R6, [R1+0x214] ;  /* 0x0002140001067983 */ /* 0x004ea80000300800 */
[----:B------:R-:W2:Y:S04]  /*8cc0*/  LDL.LU R5, [R1+0x218] ;  /* 0x0002180001057983 */ /* 0x000ea80000300800 */
[----:B-1----:R-:W2:Y:S04]  /*8cd0*/  LDL.LU R4, [R1+0x21c] ;  /* 0x00021c0001047983 */ /* 0x002ea80000300800 */
[----:B------:R-:W2:Y:S04]  /*8ce0*/  LDL.LU R3, [R1+0x220] ;  /* 0x0002200001037983 */ /* 0x000ea80000300800 */
[----:B------:R-:W2:Y:S01]  /*8cf0*/  LDL.LU R2, [R1+0x224] ;  /* 0x0002240001027983 */ /* 0x000ea20000300800 */
[----:B---3--:R-:W-:-:S05]  /*8d00*/  F2FP.SATFINITE.E4M3.F32.PACK_AB_MERGE_C R9, R186, R187, RZ ;  /* 0x000000bbba09723e */ /* 0x008fca00048070ff */
[----:B------:R1:W-:Y:S01]  /*8d10*/  STL [R1+0x460], R9 ;  /* 0x0004600901007387 */ /* 0x0003e20000100800 */
[----:B----4-:R-:W-:-:S05]  /*8d20*/  F2FP.SATFINITE.E4M3.F32.PACK_AB_MERGE_C R8, R184, R185, RZ ;  /* 0x000000b9b808723e */ /* 0x010fca00048070ff */
[----:B------:R3:W-:Y:S01]  /*8d30*/  STL [R1+0x45c], R8 ;  /* 0x00045c0801007387 */ /* 0x0007e20000100800 */
[----:B------:R-:W-:Y:S02]  /*8d40*/  F2FP.SATFINITE.E4M3.F32.PACK_AB_MERGE_C R0, R182, R183, RZ ;  /* 0x000000b7b600723e */ /* 0x000fe400048070ff */
[----:B-1----:R-:W-:-:S03]  /*8d50*/  F2FP.SATFINITE.E4M3.F32.PACK_AB_MERGE_C R9, R180, R181, RZ ;  /* 0x000000b5b409723e */ /* 0x002fc600048070ff */
[----:B------:R1:W-:Y:S01]  /*8d60*/  STL [R1+0x458], R0 ;  /* 0x0004580001007387 */ /* 0x0003e20000100800 */
[----:B---3--:R-:W-:-:S03]  /*8d70*/  F2FP.SATFINITE.E4M3.F32.PACK_AB_MERGE_C R8, R178, R179, RZ ;  /* 0x000000b3b208723e */ /* 0x008fc600048070ff */
        /* <DEDUP_REMOVED lines=24> */
[----:B------:R-:W-:Y:S04]  /*8f00*/  STL [R1+0x424], R9 ;  /* 0x0004240901007387 */ /* 0x000fe80000100800 */
[----:B------:R3:W-:Y:S01]  /*8f10*/  STL [R1+0x420], R8 ;  /* 0x0004200801007387 */ /* 0x0007e20000100800 */
[----:B-1----:R-:W-:Y:S02]  /*8f20*/  F2FP.SATFINITE.E4M3.F32.PACK_AB_MERGE_C R0, R152, R153, RZ ;  /* 0x000000999800723e */ /* 0x002fe400048070ff */
[----:B------:R-:W-:-:S05]  /*8f30*/  F2FP.SATFINITE.E4M3.F32.PACK_AB_MERGE_C R11, R22, R23, RZ ;  /* 0x00000017160b723e */ /* 0x000fca00048070ff */
[----:B------:R-:W-:Y:S01]  /*8f40*/  STL [R1+0x668], R11 ;  /* 0x0006680b01007387 */ /* 0x000fe20000100800 */
[----:B------:R-:W-:-:S03]  /*8f50*/  F2FP.SATFINITE.E4M3.F32.PACK_AB_MERGE_C R10, R20, R21, RZ ;  /* 0x00000015140a723e */ /* 0x000fc600048070ff */
[----:B------:R-:W-:Y:S01]  /*8f60*/  STL [R1+0x41c], R0 ;  /* 0x00041c0001007387 */ /* 0x000fe20000100800 */
[----:B---3--:R-:W-:-:S03]  /*8f70*/  F2FP.SATFINITE.E4M3.F32.PACK_AB_MERGE_C R8, R18, R19, RZ ;  /* 0x000000131208723e */ /* 0x008fc600048070ff */
[----:B------:R-:W-:Y:S04]  /*8f80*/  STL [R1+0x66c], R10 ;  /* 0x00066c0a01007387 */ /* 0x000fe80000100800 */
[----:B------:R1:W-:Y:S01]  /*8f90*/  STL [R1+0x670], R8 ;  /* 0x0006700801007387 */ /* 0x0003e20000100800 */
[----:B------:R-:W-:Y:S02]  /*8fa0*/  F2FP.SATFINITE.E4M3.F32.PACK_AB_MERGE_C R9, R16, R17, RZ ;  /* 0x000000111009723e */ /* 0x000fe400048070ff */
[----:B-1----:R-:W-:-:S03]  /*8fb0*/  F2FP.SATFINITE.E4M3.F32.PACK_AB_MERGE_C R8, R14, R15, RZ ;  /* 0x0000000f0e08723e */ /* 0x002fc600048070ff */
[----:B------:R-:W-:Y:S01]  /*8fc0*/  STL [R1+0x674], R9 ;  /* 0x0006740901007387 */ /* 0x000fe20000100800 */
[----:B------:R-:W-:-:S03]  /*8fd0*/  F2FP.SATFINITE.E4M3.F32.PACK_AB_MERGE_C R0, R12, R13, RZ ;  /* 0x0000000d0c00723e */ /* 0x000fc600048070ff */
[----:B------:R-:W-:Y:S04]  /*8fe0*/  STL [R1+0x408], R8 ;  /* 0x0004080801007387 */ /* 0x000fe80000100800 */
[----:B------:R1:W-:Y:S01]  /*8ff0*/  STL [R1+0x404], R0 ;  /* 0x0004040001007387 */ /* 0x0003e20000100800 */
[----:B--2---:R-:W-:-:S05]  /*9000*/  F2FP.SATFINITE.E4M3.F32.PACK_AB_MERGE_C R6, R6, R7, RZ ;  /* 0x000000070606723e */ /* 0x004fca00048070ff */
[----:B------:R2:W-:Y:S01]  /*9010*/  STL [R1+0x400], R6 ;  /* 0x0004000601007387 */ /* 0x0005e20000100800 */
[----:B------:R-:W-:-:S03]  /*9020*/  F2FP.SATFINITE.E4M3.F32.PACK_AB_MERGE_C R4, R4, R5, RZ ;  /* 0x000000050404723e */ /* 0x000fc600048070ff */
[----:B------:R-:W3:Y:S04]  /*9030*/  LDL.LU R252, [R1+0x228] ;  /* 0x0002280001fc7983 */ /* 0x000ee80000300800 */
[----:B------:R4:W-:Y:S01]  /*9040*/  STL [R1+0x214], R4 ;  /* 0x0002140401007387 */ /* 0x0009e20000100800 */
[----:B-1----:R-:W-:-:S03]  /*9050*/  F2FP.SATFINITE.E4M3.F32.PACK_AB_MERGE_C R0, R2, R3, RZ ;  /* 0x000000030200723e */ /* 0x002fc600048070ff */
[----:B------:R-:W3:Y:S04]  /*9060*/  LDL.LU R251, [R1+0x22c] ;  /* 0x00022c0001fb7983 */ /* 0x000ee80000300800 */
[----:B------:R1:W-:Y:S04]  /*9070*/  STL [R1+0x210], R0 ;  /* 0x0002100001007387 */ /* 0x0003e80000100800 */
        /* <DEDUP_REMOVED lines=111> */
[----:B--2---:R-:W2:Y:S04]  /*9770*/  LDL.LU R6, [R1+0x3ec] ;  /* 0x0003ec0001067983 */ /* 0x004ea80000300800 */
[----:B------:R-:W2:Y:S04]  /*9780*/  LDL.LU R5, [R1+0x3f0] ;  /* 0x0003f00001057983 */ /* 0x000ea80000300800 */
[----:B----4-:R-:W4:Y:S04]  /*9790*/  LDL.LU R4, [R1+0x3f4] ;  /* 0x0003f40001047983 */ /* 0x010f280000300800 */
[----:B------:R-:W4:Y:S04]  /*97a0*/  LDL.LU R3, [R1+0x3f8] ;  /* 0x0003f80001037983 */ /* 0x000f280000300800 */
[----:B------:R-:W4:Y:S01]  /*97b0*/  LDL.LU R2, [R1+0x3fc] ;  /* 0x0003fc0001027983 */ /* 0x000f220000300800 */
[----:B---3--:R-:W-:-:S02]  /*97c0*/  F2FP.SATFINITE.E4M3.F32.PACK_AB_MERGE_C R11, R245, R246, RZ ;  /* 0x000000f6f50b723e */ /* 0x008fc400048070ff */
[----:B------:R-:W-:Y:S01]  /*97d0*/  F2FP.SATFINITE.E4M3.F32.PACK_AB_MERGE_C R9, R251, R252, RZ ;  /* 0x000000fcfb09723e */ /* 0x000fe200048070ff */
[----:B------:R-:W3:Y:S01]  /*97e0*/  LDL.LU R89, [R1] ;  /* 0x0000000001597983 */ /* 0x000ee20000300800 */
[----:B------:R-:W-:Y:S02]  /*97f0*/  F2FP.SATFINITE.E4M3.F32.PACK_AB_MERGE_C R245, R237, R238, RZ ;  /* 0x000000eeedf5723e */ /* 0x000fe400048070ff */
[----:B------:R-:W-:Y:S02]  /*9800*/  F2FP.SATFINITE.E4M3.F32.PACK_AB_MERGE_C R251, R243, R244, RZ ;  /* 0x000000f4f3fb723e */ /* 0x000fe400048070ff */
[----:B------:R-:W-:Y:S02]  /*9810*/  F2FP.SATFINITE.E4M3.F32.PACK_AB_MERGE_C R237, R228, R229, RZ ;  /* 0x000000e5e4ed723e */ /* 0x000fe400048070ff */
[----:B------:R-:W-:Y:S02]  /*9820*/  F2FP.SATFINITE.E4M3.F32.PACK_AB_MERGE_C R8, R249, R250, RZ ;  /* 0x000000faf908723e */ /* 0x000fe400048070ff */
[----:B------:R-:W-:-:S02]  /*9830*/  F2FP.SATFINITE.E4M3.F32.PACK_AB_MERGE_C R243, R235, R236, RZ ;  /* 0x000000ecebf3723e */ /* 0x000fc400048070ff */
[----:B------:R-:W-:Y:S02]  /*9840*/  F2FP.SATFINITE.E4M3.F32.PACK_AB_MERGE_C R229, R222, R223, RZ ;  /* 0x000000dfdee5723e */ /* 0x000fe400048070ff */
        /* <DEDUP_REMOVED lines=45> */
[----:B--2---:R-:W-:Y:S02]  /*9b20*/  F2FP.SATFINITE.E4M3.F32.PACK_AB_MERGE_C R17, R6, R7, RZ ;  /* 0x000000070611723e */ /* 0x004fe400048070ff */
[----:B------:R-:W3:Y:S04]  /*9b30*/  LDL.LU R7, [R1+0x4] ;  /* 0x0000040001077983 */ /* 0x000ee80000300800 */
[----:B------:R-:W2:Y:S01]  /*9b40*/  LDL.LU R90, [R1+0x8] ;  /* 0x00000800015a7983 */ /* 0x000ea20000300800 */
[----:B----4-:R-:W-:-:S03]  /*9b50*/  F2FP.SATFINITE.E4M3.F32.PACK_AB_MERGE_C R15, R4, R5, RZ ;  /* 0x00000005040f723e */ /* 0x010fc600048070ff */
[----:B------:R-:W2:Y:S04]  /*9b60*/  LDL.LU R5, [R1+0xc] ;  /* 0x00000c0001057983 */ /* 0x000ea80000300800 */
[----:B------:R-:W4:Y:S01]  /*9b70*/  LDL.LU R91, [R1+0x10] ;  /* 0x00001000015b7983 */ /* 0x000f220000300800 */
[----:B------:R-:W-:-:S03]  /*9b80*/  F2FP.SATFINITE.E4M3.F32.PACK_AB_MERGE_C R13, R2, R3, RZ ;  /* 0x00000003020d723e */ /* 0x000fc600048070ff */
[----:B------:R-:W4:Y:S04]  /*9b90*/  LDL.LU R3, [R1+0x14] ;  /* 0x0000140001037983 */ /* 0x000f280000300800 */
[----:B------:R-:W4:Y:S04]  /*9ba0*/  LDL.LU R92, [R1+0x18] ;  /* 0x00001800015c7983 */ /* 0x000f280000300800 */
[----:B-1----:R-:W4:Y:S04]  /*9bb0*/  LDL.LU R0, [R1+0x1c] ;  /* 0x00001c0001007983 */ /* 0x002f280000300800 */
        /* <DEDUP_REMOVED lines=90> */
[----:B------:R-:W4:Y:S01]  /*a160*/  LDL.LU R138, [R1+0x188] ;  /* 0x00018800018a7983 */ /* 0x000f220000300800 */
[----:B------:R-:W-:-:S03]  /*a170*/  F2FP.SATFINITE.E4M3.F32.PACK_AB_MERGE_C R10, R247, R248, RZ ;  /* 0x000000f8f70a723e */ /* 0x000fc600048070ff */
[----:B------:R-:W4:Y:S01]  /*a180*/  LDL.LU R224, [R1+0x18c] ;  /* 0x00018c0001e07983 */ /* 0x000f220000300800 */
[----:B------:R-:W-:-:S03]  /*a190*/  F2FP.SATFINITE.E4M3.F32.PACK_AB_MERGE_C R247, R239, R240, RZ ;  /* 0x000000f0eff7723e */ /* 0x000fc600048070ff */
[----:B------:R-:W4:Y:S01]  /*a1a0*/  LDL.LU R139, [R1+0x190] ;  /* 0x00019000018b7983 */ /* 0x000f220000300800 */
[----:B------:R-:W-:-:S03]  /*a1b0*/  F2FP.SATFINITE.E4M3.F32.PACK_AB_MERGE_C R239, R230, R232, RZ ;  /* 0x000000e8e6ef723e */ /* 0x000fc600048070ff */
        /* <DEDUP_REMOVED lines=25> */
[----:B---3--:R-:W-:-:S03]  /*a350*/  F2FP.SATFINITE.E4M3.F32.PACK_AB_MERGE_C R7, R7, R89, RZ ;  /* 0x000000590707723e */ /* 0x008fc600048070ff */
[----:B-----5:R-:W3:Y:S01]  /*a360*/  LDL.LU R231, [R1+0x1f8] ;  /* 0x0001f80001e77983 */ /* 0x020ee20000300800 */
[----:B--2---:R-:W-:-:S03]  /*a370*/  F2FP.SATFINITE.E4M3.F32.PACK_AB_MERGE_C R5, R5, R90, RZ ;  /* 0x0000005a0505723e */ /* 0x004fc600048070ff */
[----:B------:R-:W3:Y:S01]  /*a380*/  LDL.LU R252, [R1+0x1fc] ;  /* 0x0001fc0001fc7983 */ /* 0x000ee20000300800 */
[----:B----4-:R-:W-:-:S03]  /*a390*/  F2FP.SATFINITE.E4M3.F32.PACK_AB_MERGE_C R3, R3, R91, RZ ;  /* 0x0000005b0303723e */ /* 0x010fc600048070ff */
[----:B------:R-:W2:Y:S01]  /*a3a0*/  LDL.LU R89, [R1+0x770] ;  /* 0x0007700001597983 */ /* 0x000ea20000300800 */
[----:B------:R-:W-:-:S03]  /*a3b0*/  F2FP.SATFINITE.E4M3.F32.PACK_AB_MERGE_C R0, R0, R92, RZ ;  /* 0x0000005c0000723e */ /* 0x000fc600048070ff */
[----:B------:R-:W4:Y:S01]  /*a3c0*/  LDL.LU R90, [R1+0x76c] ;  /* 0x00076c00015a7983 */ /* 0x000f220000300800 */
[----:B------:R-:W-:-:S03]  /*a3d0*/  F2FP.SATFINITE.E4M3.F32.PACK_AB_MERGE_C R2, R2, R93, RZ ;  /* 0x0000005d0202723e */ /* 0x000fc600048070ff */
[----:B------:R-:W4:Y:S01]  /*a3e0*/  LDL.LU R91, [R1+0x768] ;  /* 0x00076800015b7983 */ /* 0x000f220000300800 */
[----:B------:R-:W-:-:S03]  /*a3f0*/  F2FP.SATFINITE.E4M3.F32.PACK_AB_MERGE_C R4, R4, R94, RZ ;  /* 0x0000005e0404723e */ /* 0x000fc600048070ff */
[----:B------:R-:W3:Y:S01]  /*a400*/  LDL.LU R92, [R1+0x764] ;  /* 0x00076400015c7983 */ /* 0x000ee20000300800 */
        /* <DEDUP_REMOVED lines=87> */
[----:B------:R-:W3:Y:S04]  /*a980*/  LDL.LU R136, [R1+0x6b4] ;  /* 0x0006b40001887983 */ /* 0x000ee80000300800 */
[----:B------:R-:W3:Y:S01]  /*a990*/  LDL.LU R137, [R1+0x6b0] ;  /* 0x0006b00001897983 */ /* 0x000ee20000300800 */
[----:B------:R-:W-:-:S03]  /*a9a0*/  F2FP.SATFINITE.E4M3.F32.PACK_AB_MERGE_C R226, R226, R139, RZ ;  /* 0x0000008be2e2723e */ /* 0x000fc600048070ff */
[----:B------:R-:W3:Y:S04]  /*a9b0*/  LDL.LU R138, [R1+0x6ac] ;  /* 0x0006ac00018a7983 */ /* 0x000ee80000300800 */
        /* <DEDUP_REMOVED lines=25> */
[----:B------:R-:W2:Y:S04]  /*ab50*/  LDL.LU R31, [R1+0x400] ;  /* 0x00040000011f7983 */ /* 0x000ea80000300800 */
[----:B------:R-:W4:Y:S04]  /*ab60*/  LDL.LU R33, [R1+0x404] ;  /* 0x0004040001217983 */ /* 0x000f280000300800 */
[----:B------:R-:W3:Y:S04]  /*ab70*/  LDL.LU R35, [R1+0x408] ;  /* 0x0004080001237983 */ /* 0x000ee80000300800 */
[----:B------:R-:W3:Y:S04]  /*ab80*/  LDL.LU R37, [R1+0x47c] ;  /* 0x00047c0001257983 */ /* 0x000ee80000300800 */
[----:B------:R-:W3:Y:S04]  /*ab90*/  LDL.LU R39, [R1+0x480] ;  /* 0x0004800001277983 */ /* 0x000ee80000300800 */
[----:B------:R-:W3:Y:S04]  /*aba0*/  LDL.LU R41, [R1+0x484] ;  /* 0x0004840001297983 */ /* 0x000ee80000300800 */
[----:B------:R-:W3:Y:S04]  /*abb0*/  LDL.LU R43, [R1+0x488] ;  /* 0x00048800012b7983 */ /* 0x000ee80000300800 */
[----:B------:R-:W3:Y:S04]  /*abc0*/  LDL.LU R45, [R1+0x648] ;  /* 0x00064800012d7983 */ /* 0x000ee80000300800 */
[----:B------:R-:W3:Y:S01]  /*abd0*/  LDL.LU R47, [R1+0x64c] ;  /* 0x00064c00012f7983 */ /* 0x000ee20000300800 */
[----:B------:R-:W1:Y:S03]  /*abe0*/  S2R R55, SR_TID.X ;  /* 0x0000000000377919 */ /* 0x000e660000002100 */
[----:B------:R-:W3:Y:S04]  /*abf0*/  LDL.LU R49, [R1+0x214] ;  /* 0x0002140001317983 */ /* 0x000ee80000300800 */
[----:B------:R-:W3:Y:S04]  /*ac00*/  LDL.LU R51, [R1+0x650] ;  /* 0x0006500001337983 */ /* 0x000ee80000300800 */
[----:B------:R-:W3:Y:S01]  /*ac10*/  LDL.LU R53, [R1+0x654] ;  /* 0x0006540001357983 */ /* 0x000ee20000300800 */
[----:B-1----:R-:W-:-:S02]  /*ac20*/  IMAD.SHL.U32 R25, R55, 0x40, RZ ;  /* 0x0000004037197824 */ /* 0x002fc400078e00ff */
[C---:B------:R-:W-:Y:S01]  /*ac30*/  IMAD.SHL.U32 R29, R55.reuse, 0x2, RZ ;  /* 0x00000002371d7824 */ /* 0x040fe200078e00ff */
[----:B------:R-:W-:Y:S02]  /*ac40*/  LOP3.LUT R27, R55, 0x1c, RZ, 0xc0, !PT ;  /* 0x0000001c371b7812 */ /* 0x000fe400078ec0ff */
[----:B------:R-:W-:Y:S02]  /*ac50*/  LOP3.LUT R25, R25, 0x1800, RZ, 0xc0, !PT ;  /* 0x0000180019197812 */ /* 0x000fe400078ec0ff */
[----:B------:R-:W-:-:S03]  /*ac60*/  LOP3.LUT R29, R29, 0x6, RZ, 0xc0, !PT ;  /* 0x000000061d1d7812 */ /* 0x000fc600078ec0ff */
[C---:B------:R-:W-:Y:S02]  /*ac70*/  IMAD R25, R27.reuse, 0x20, R25 ;  /* 0x000000201b197824 */ /* 0x040fe400078e0219 */
[----:B------:R-:W-:-:S04]  /*ac80*/  IMAD R27, R27, 0x4, R29 ;  /* 0x000000041b1b7824 */ /* 0x000fc800078e021d */
[----:B------:R-:W-:-:S05]  /*ac90*/  IMAD.IADD R25, R25, 0x1, R27 ;  /* 0x0000000119197824 */ /* 0x000fca00078e021b */
[----:B--2---:R-:W-:Y:S04]  /*aca0*/  STS.U16 [R25+UR48+0x2008], R31 ;  /* 0x0020081f19007988 */ /* 0x004fe80008000430 */
[----:B----4-:R-:W-:Y:S04]  /*acb0*/  STS.U16 [R25+UR48+0x2400], R33 ;  /* 0x0024002119007988 */ /* 0x010fe80008000430 */
[----:B---3--:R-:W-:Y:S04]  /*acc0*/  STS.U16 [R25+UR48+0x2000], R35 ;  /* 0x0020002319007988 */ /* 0x008fe80008000430 */
[----:B------:R-:W-:Y:S04]  /*acd0*/  STS.U16 [R25+UR48+0x8408], R37 ;  /* 0x0084082519007988 */ /* 0x000fe80008000430 */
[----:B------:R-:W-:Y:S04]  /*ace0*/  STS.U16 [R25+UR48+0x8008], R39 ;  /* 0x0080082719007988 */ /* 0x000fe80008000430 */
[----:B------:R-:W-:Y:S04]  /*acf0*/  STS.U16 [R25+UR48+0x8400], R41 ;  /* 0x0084002919007988 */ /* 0x000fe80008000430 */
[----:B------:R-:W-:Y:S04]  /*ad00*/  STS.U16 [R25+UR48+0x8000], R43 ;  /* 0x0080002b19007988 */ /* 0x000fe80008000430 */
[----:B------:R-:W-:Y:S04]  /*ad10*/  STS.U16 [R25+UR48+0x408], R45 ;  /* 0x0004082d19007988 */ /* 0x000fe80008000430 */
[----:B------:R1:W-:Y:S04]  /*ad20*/  STS.U16 [R25+UR48+0x8], R47 ;  /* 0x0000082f19007988 */ /* 0x0003e80008000430 */
[----:B-1----:R-:W2:Y:S04]  /*ad30*/  LDL.LU R47, [R1+0x644] ;  /* 0x00064400012f7983 */ /* 0x002ea80000300800 */
[----:B------:R-:W3:Y:S04]  /*ad40*/  LDL.LU R45, [R1+0x640] ;  /* 0x00064000012d7983 */ /* 0x000ee80000300800 */
[----:B------:R-:W4:Y:S04]  /*ad50*/  LDL.LU R43, [R1+0x63c] ;  /* 0x00063c00012b7983 */ /* 0x000f280000300800 */
[----:B------:R-:W2:Y:S04]  /*ad60*/  LDL.LU R41, [R1+0x638] ;  /* 0x0006380001297983 */ /* 0x000ea80000300800 */
[----:B------:R-:W2:Y:S04]  /*ad70*/  LDL.LU R39, [R1+0x478] ;  /* 0x0004780001277983 */ /* 0x000ea80000300800 */
[----:B------:R-:W2:Y:S04]  /*ad80*/  LDL.LU R37, [R1+0x474] ;  /* 0x0004740001257983 */ /* 0x000ea80000300800 */
[----:B------:R-:W2:Y:S04]  /*ad90*/  LDL.LU R35, [R1+0x470] ;  /* 0x0004700001237983 */ /* 0x000ea80000300800 */
[----:B------:R-:W2:Y:S04]  /*ada0*/  LDL.LU R33, [R1+0x46c] ;  /* 0x00046c0001217983 */ /* 0x000ea80000300800 */
[----:B------:R-:W2:Y:S01]  /*adb0*/  LDL.LU R31, [R1+0x210] ;  /* 0x00021000011f7983 */ /* 0x000ea20000300800 */
[----:B------:R-:W-:-:S02]  /*adc0*/  F2FP.SATFINITE.E4M3.F32.PACK_AB_MERGE_C R88, R89, R88, RZ ;  /* 0x000000585958723e */ /* 0x000fc400048070ff */
[----:B------:R-:W-:Y:S01]  /*add0*/  F2FP.SATFINITE.E4M3.F32.PACK_AB_MERGE_C R90, R91, R90, RZ ;  /* 0x0000005a5b5a723e */ /* 0x000fe200048070ff */
[----:B------:R1:W-:Y:S01]  /*ade0*/  STS.U16 [R25+UR48+0x4400], R5 ;  /* 0x0044000519007988 */ /* 0x0003e20008000430 */
[----:B------:R-:W-:Y:S02]  /*adf0*/  F2FP.SATFINITE.E4M3.F32.PACK_AB_MERGE_C R92, R93, R92, RZ ;  /* 0x0000005c5d5c723e */ /* 0x000fe400048070ff */
[----:B------:R-:W-:Y:S01]  /*ae00*/  F2FP.SATFINITE.E4M3.F32.PACK_AB_MERGE_C R94, R95, R94, RZ ;  /* 0x0000005e5f5e723e */ /* 0x000fe200048070ff */
[----:B------:R-:W-:Y:S01]  /*ae10*/  STS.U16 [R25+UR48], R53 ;  /* 0x0000003519007988 */ /* 0x000fe20008000430 */
[----:B-1----:R-:W-:-:S03]  /*ae20*/  LOP3.LUT R5, R25, 0x10, RZ, 0x3c, !PT ;  /* 0x0000001019057812 */ /* 0x002fc600078e3cff */
[----:B------:R-:W-:Y:S04]  /*ae30*/  STS.U16 [R25+UR48+0x400], R51 ;  /* 0x0004003319007988 */ /* 0x000fe80008000430 */
        /* <DEDUP_REMOVED lines=20> */
[----:B------:R1:W-:Y:S04]  /*af80*/  STS.U16 [R5+UR48+0x2400], R9 ;  /* 0x0024000905007988 */ /* 0x0003e80008000430 */
[----:B-1----:R-:W2:Y:S04]  /*af90*/  LDL.LU R9, [R1+0x674] ;  /* 0x0006740001097983 */ /* 0x002ea80000300800 */
[----:B---3--:R1:W-:Y:S04]  /*afa0*/  STS.U16 [R5+UR48+0x400], R45 ;  /* 0x0004002d05007988 */ /* 0x0083e80008000430 */
[----:B----4-:R3:W-:Y:S04]  /*afb0*/  STS.U16 [R5+UR48+0x8], R43 ;  /* 0x0000082b05007988 */ /* 0x0107e80008000430 */
[----:B--2---:R2:W-:Y:S04]  /*afc0*/  STS.U16 [R5+UR48+0x408], R41 ;  /* 0x0004082905007988 */ /* 0x0045e80008000430 */
[----:B-1----:R-:W4:Y:S04]  /*afd0*/  LDL.LU R45, [R1+0x634] ;  /* 0x00063400012d7983 */ /* 0x002f280000300800 */
[----:B---3--:R-:W3:Y:S04]  /*afe0*/  LDL.LU R43, [R1+0x630] ;  /* 0x00063000012b7983 */ /* 0x008ee80000300800 */
[----:B------:R1:W-:Y:S04]  /*aff0*/  STS.U16 [R5+UR48+0x8000], R39 ;  /* 0x0080002705007988 */ /* 0x0003e80008000430 */
[----:B--2---:R-:W2:Y:S04]  /*b000*/  LDL.LU R41, [R1+0x62c] ;  /* 0x00062c0001297983 */ /* 0x004ea80000300800 */
[----:B------:R1:W-:Y:S04]  /*b010*/  STS.U16 [R5+UR48+0x8400], R37 ;  /* 0x0084002505007988 */ /* 0x0003e80008000430 */
[----:B-1----:R-:W2:Y:S04]  /*b020*/  LDL.LU R39, [R1+0x628] ;  /* 0x0006280001277983 */ /* 0x002ea80000300800 */
[----:B------:R1:W-:Y:S04]  /*b030*/  STS.U16 [R5+UR48+0x8008], R35 ;  /* 0x0080082305007988 */ /* 0x0003e80008000430 */
[----:B------:R-:W2:Y:S04]  /*b040*/  LDL.LU R37, [R1+0x468] ;  /* 0x0004680001257983 */ /* 0x000ea80000300800 */
[----:B------:R1:W-:Y:S04]  /*b050*/  STS.U16 [R5+UR48+0x8408], R33 ;  /* 0x0084082105007988 */ /* 0x0003e80008000430 */
[----:B-1----:R-:W2:Y:S04]  /*b060*/  LDL.LU R35, [R1+0x464] ;  /* 0x0004640001237983 */ /* 0x002ea80000300800 */
[----:B------:R1:W-:Y:S04]  /*b070*/  STS.U16 [R5+UR48+0x2000], R31 ;  /* 0x0020001f05007988 */ /* 0x0003e80008000430 */
[----:B------:R-:W2:Y:S04]  /*b080*/  LDL.LU R33, [R1+0x460] ;  /* 0x0004600001217983 */ /* 0x000ea80000300800 */
[----:B-1----:R-:W2:Y:S01]  /*b090*/  LDL.LU R31, [R1+0x45c] ;  /* 0x00045c00011f7983 */ /* 0x002ea20000300800 */
[----:B------:R-:W-:-:S02]  /*b0a0*/  F2FP.SATFINITE.E4M3.F32.PACK_AB_MERGE_C R96, R97, R96, RZ ;  /* 0x000000606160723e */ /* 0x000fc400048070ff */
[----:B------:R-:W-:Y:S02]  /*b0b0*/  F2FP.SATFINITE.E4M3.F32.PACK_AB_MERGE_C R98, R99, R98, RZ ;  /* 0x000000626362723e */ /* 0x000fe400048070ff */
[----:B------:R-:W-:Y:S02]  /*b0c0*/  F2FP.SATFINITE.E4M3.F32.PACK_AB_MERGE_C R100, R101, R100, RZ ;  /* 0x000000646564723e */ /* 0x000fe400048070ff */
[----:B------:R-:W-:Y:S02]  /*b0d0*/  F2FP.SATFINITE.E4M3.F32.PACK_AB_MERGE_C R102, R103, R102, RZ ;  /* 0x000000666766723e */ /* 0x000fe400048070ff */
[----:B------:R-:W-:Y:S01]  /*b0e0*/  LOP3.LUT R3, R25, 0x20, RZ, 0x3c, !PT ;  /* 0x0000002019037812 */ /* 0x000fe200078e3cff */
[----:B------:R1:W-:Y:S04]  /*b0f0*/  STS.U16 [R5+UR48+0x2008], R8 ;  /* 0x0020080805007988 */ /* 0x0003e80008000430 */
[----:B------:R-:W-:Y:S04]  /*b100*/  STS.U16 [R5+UR48], R47 ;  /* 0x0000002f05007988 */ /* 0x000fe80008000430 */
[----:B------:R1:W-:Y:S04]  /*b110*/  STS.U16 [R5+UR48+0x2408], R10 ;  /* 0x0024080a05007988 */ /* 0x0003e80008000430 */
[----:B-1----:R-:W2:Y:S04]  /*b120*/  LDL.LU R8, [R1+0x670] ;  /* 0x0006700001087983 */ /* 0x002ea80000300800 */
        /* <DEDUP_REMOVED lines=20> */
[----:B------:R-:W2:Y:S04]  /*b270*/  LDL.LU R10, [R1+0x66c] ;  /* 0x00066c00010a7983 */ /* 0x000ea80000300800 */
[----:B------:R1:W-:Y:S04]  /*b280*/  STS.U16 [R3+UR48+0x2000], R11 ;  /* 0x0020000b03007988 */ /* 0x0003e80008000430 */
[----:B-1----:R-:W2:Y:S04]  /*b290*/  LDL.LU R11, [R1+0x668] ;  /* 0x00066800010b7983 */ /* 0x002ea80000300800 */
[----:B----4-:R1:W-:Y:S04]  /*b2a0*/  STS.U16 [R3+UR48], R45 ;  /* 0x0000002d03007988 */ /* 0x0103e80008000430 */
[----:B---3--:R3:W-:Y:S04]  /*b2b0*/  STS.U16 [R3+UR48+0x400], R43 ;  /* 0x0004002b03007988 */ /* 0x0087e80008000430 */
[----:B-1----:R-:W4:Y:S04]  /*b2c0*/  LDL.LU R45, [R1+0x624] ;  /* 0x00062400012d7983 */ /* 0x002f280000300800 */
[----:B--2---:R1:W-:Y:S04]  /*b2d0*/  STS.U16 [R3+UR48+0x8], R41 ;  /* 0x0000082903007988 */ /* 0x0043e80008000430 */
[----:B---3--:R-:W2:Y:S04]  /*b2e0*/  LDL.LU R43, [R1+0x620] ;  /* 0x00062000012b7983 */ /* 0x008ea80000300800 */
[----:B------:R3:W-:Y:S04]  /*b2f0*/  STS.U16 [R3+UR48+0x408], R39 ;  /* 0x0004082703007988 */ /* 0x0007e80008000430 */
[----:B-1----:R-:W2:Y:S04]  /*b300*/  LDL.LU R41, [R1+0x61c] ;  /* 0x00061c0001297983 */ /* 0x002ea80000300800 */
[----:B------:R1:W-:Y:S04]  /*b310*/  STS.U16 [R3+UR48+0x8000], R37 ;  /* 0x0080002503007988 */ /* 0x0003e80008000430 */
[----:B---3--:R-:W3:Y:S04]  /*b320*/  LDL.LU R39, [R1+0x618] ;  /* 0x0006180001277983 */ /* 0x008ee80000300800 */
[----:B------:R1:W-:Y:S04]  /*b330*/  STS.U16 [R3+UR48+0x8400], R35 ;  /* 0x0084002303007988 */ /* 0x0003e80008000430 */
[----:B-1----:R-:W3:Y:S04]  /*b340*/  LDL.LU R37, [R1+0x458] ;  /* 0x0004580001257983 */ /* 0x002ee80000300800 */
[----:B------:R1:W-:Y:S04]  /*b350*/  STS.U16 [R3+UR48+0x8008], R33 ;  /* 0x0080082103007988 */ /* 0x0003e80008000430 */
[----:B------:R-:W3:Y:S04]  /*b360*/  LDL.LU R35, [R1+0x454] ;  /* 0x0004540001237983 */ /* 0x000ee80000300800 */
[----:B------:R1:W-:Y:S04]  /*b370*/  STS.U16 [R3+UR48+0x8408], R31 ;  /* 0x0084081f03007988 */ /* 0x0003e80008000430 */
[----:B-1----:R-:W3:Y:S04]  /*b380*/  LDL.LU R33, [R1+0x450] ;  /* 0x0004500001217983 */ /* 0x002ee80000300800 */
[----:B------:R-:W3:Y:S01]  /*b390*/  LDL.LU R31, [R1+0x44c] ;  /* 0x00044c00011f7983 */ /* 0x000ee20000300800 */
[----:B------:R-:W-:-:S02]  /*b3a0*/  F2FP.SATFINITE.E4M3.F32.PACK_AB_MERGE_C R104, R105, R104, RZ ;  /* 0x000000686968723e */ /* 0x000fc400048070ff */
[----:B------:R-:W-:Y:S02]  /*b3b0*/  F2FP.SATFINITE.E4M3.F32.PACK_AB_MERGE_C R106, R107, R106, RZ ;  /* 0x0000006a6b6a723e */ /* 0x000fe400048070ff */
[----:B------:R-:W-:Y:S02]  /*b3c0*/  F2FP.SATFINITE.E4M3.F32.PACK_AB_MERGE_C R108, R109, R108, RZ ;  /* 0x0000006c6d6c723e */ /* 0x000fe400048070ff */
[----:B------:R-:W-:Y:S02]  /*b3d0*/  F2FP.SATFINITE.E4M3.F32.PACK_AB_MERGE_C R110, R111, R110, RZ ;  /* 0x0000006e6f6e723e */ /* 0x000fe400048070ff */
[----:B------:R-:W-:Y:S01]  /*b3e0*/  LOP3.LUT R5, R25, 0x30, RZ, 0x3c, !PT ;  /* 0x0000003019057812 */ /* 0x000fe200078e3cff */
        /* <DEDUP_REMOVED lines=23> */
[----:B----4-:R1:W-:Y:S04]  /*b560*/  STS.U16 [R5+UR48], R45 ;  /* 0x0000002d05007988 */ /* 0x0103e80008000430 */
[----:B--2---:R2:W-:Y:S04]  /*b570*/  STS.U16 [R5+UR48+0x400], R43 ;  /* 0x0004002b05007988 */ /* 0x0045e80008000430 */
[----:B-1----:R-:W4:Y:S04]  /*b580*/  LDL.LU R45, [R1+0x614] ;  /* 0x00061400012d7983 */ /* 0x002f280000300800 */
[----:B------:R1:W-:Y:S04]  /*b590*/  STS.U16 [R5+UR48+0x8], R41 ;  /* 0x0000082905007988 */ /* 0x0003e80008000430 */
[----:B--2---:R-:W2:Y:S04]  /*b5a0*/  LDL.LU R43, [R1+0x610] ;  /* 0x00061000012b7983 */ /* 0x004ea80000300800 */
[----:B---3--:R3:W-:Y:S04]  /*b5b0*/  STS.U16 [R5+UR48+0x408], R39 ;  /* 0x0004082705007988 */ /* 0x0087e80008000430 */
        /* <DEDUP_REMOVED lines=91> */
[----:B--2---:R-:W2:Y:S04]  /*bb70*/  LDL.LU R43, [R1+0x4a4] ;  /* 0x0004a400012b7983 */ /* 0x004ea80000300800 */
[----:B---3--:R1:W-:Y:S04]  /*bb80*/  STS.U16 [R5+UR48+0x8000], R37 ;  /* 0x0080002505007988 */ /* 0x0083e80008000430 */
[----:B------:R3:W-:Y:S04]  /*bb90*/  STS.U16 [R5+UR48+0x8400], R35 ;  /* 0x0084002305007988 */ /* 0x0007e80008000430 */
[----:B-1----:R-:W4:Y:S04]  /*bba0*/  LDL.LU R37, [R1+0x4a0] ;  /* 0x0004a00001257983 */ /* 0x002f280000300800 */
[----:B------:R1:W-:Y:S04]  /*bbb0*/  STS.U16 [R5+UR48+0x8008], R33 ;  /* 0x0080082105007988 */ /* 0x0003e80008000430 */
[----:B---3--:R-:W3:Y:S04]  /*bbc0*/  LDL.LU R35, [R1+0x49c] ;  /* 0x00049c0001237983 */ /* 0x008ee80000300800 */
[----:B------:R1:W-:Y:S04]  /*bbd0*/  STS.U16 [R5+UR48+0x8408], R31 ;  /* 0x0084081f05007988 */ /* 0x0003e80008000430 */
[----:B-1----:R-:W2:Y:S04]  /*bbe0*/  LDL.LU R33, [R1+0x428] ;  /* 0x0004280001217983 */ /* 0x002ea80000300800 */
[----:B------:R-:W2:Y:S04]  /*bbf0*/  LDL.LU R31, [R1+0x424] ;  /* 0x00042400011f7983 */ /* 0x000ea80000300800 */
[----:B------:R1:W-:Y:S04]  /*bc00*/  STS.U16 [R5+UR48+0x8], R41 ;  /* 0x0000082905007988 */ /* 0x0003e80008000430 */
[----:B------:R1:W-:Y:S04]  /*bc10*/  STS.U16 [R5+UR48+0x408], R39 ;  /* 0x0004082705007988 */ /* 0x0003e80008000430 */
[----:B-1----:R-:W2:Y:S04]  /*bc20*/  LDL.LU R41, [R1+0x420] ;  /* 0x0004200001297983 */ /* 0x002ea80000300800 */
[----:B------:R-:W2:Y:S01]  /*bc30*/  LDL.LU R39, [R1+0x41c] ;  /* 0x00041c0001277983 */ /* 0x000ea20000300800 */
        /* <DEDUP_REMOVED lines=32> */
[----:B------:R-:W-:Y:S01]  /*be40*/  STS.U16 [R5+UR48+0xe408], R134 ;  /* 0x00e4088605007988 */ /* 0x000fe20008000430 */
        /* <DEDUP_REMOVED lines=9> */
[----:B----4-:R1:W-:Y:S04]  /*bee0*/  STS.U16 [R3+UR48+0x8], R37 ;  /* 0x0000082503007988 */ /* 0x0103e80008000430 */
[----:B---3--:R3:W-:Y:S04]  /*bef0*/  STS.U16 [R3+UR48+0x408], R35 ;  /* 0x0004082303007988 */ /* 0x0087e80008000430 */
[----:B-1----:R-:W4:Y:S04]  /*bf00*/  LDL.LU R37, [R1+0x498] ;  /* 0x0004980001257983 */ /* 0x002f280000300800 */
[----:B--2---:R1:W-:Y:S04]  /*bf10*/  STS.U16 [R3+UR48+0x8000], R33 ;  /* 0x0080002103007988 */ /* 0x0043e80008000430 */
[----:B---3--:R-:W2:Y:S04]  /*bf20*/  LDL.LU R35, [R1+0x494] ;  /* 0x0004940001237983 */ /* 0x008ea80000300800 */
[----:B------:R3:W-:Y:S04]  /*bf30*/  STS.U16 [R3+UR48+0x8400], R31 ;  /* 0x0084001f03007988 */ /* 0x0007e80008000430 */
[----:B-1----:R-:W2:Y:S04]  /*bf40*/  LDL.LU R33, [R1+0x490] ;  /* 0x0004900001217983 */ /* 0x002ea80000300800 */
[----:B---3--:R-:W3:Y:S04]  /*bf50*/  LDL.LU R31, [R1+0x48c] ;  /* 0x00048c00011f7983 */ /* 0x008ee80000300800 */
[----:B------:R-:W-:Y:S04]  /*bf60*/  STS.U16 [R3+UR48], R45 ;  /* 0x0000002d03007988 */ /* 0x000fe80008000430 */
        /* <DEDUP_REMOVED lines=28> */
[----:B------:R1:W-:Y:S04]  /*c130*/  STS.U16 [R25+UR48+0x8400], R10 ;  /* 0x0084000a19007988 */ /* 0x0003e80008000430 */
[----:B------:R1:W-:Y:S04]  /*c140*/  STS.U16 [R25+UR48+0x8008], R8 ;  /* 0x0080080819007988 */ /* 0x0003e80008000430 */
[----:B-1----:R-:W-:Y:S04]  /*c150*/  LDL.LU R11, [R1+0x664] ;  /* 0x00066400010b7983 */ /* 0x002fe80000300800 */
[----:B------:R-:W-:Y:S04]  /*c160*/  LDL.LU R10, [R1+0x660] ;  /* 0x00066000010a7983 */ /* 0x000fe80000300800 */
[----:B------:R-:W-:Y:S04]  /*c170*/  LDL.LU R8, [R1+0x65c] ;  /* 0x00065c0001087983 */ /* 0x000fe80000300800 */
[----:B------:R1:W-:Y:S04]  /*c180*/  STS.U16 [R25+UR48+0x8408], R9 ;  /* 0x0084080919007988 */ /* 0x0003e80008000430 */
[----:B-1----:R-:W-:Y:S01]  /*c190*/  LDL.LU R9, [R1+0x658] ;  /* 0x0006580001097983 */ /* 0x002fe20000300800 */
[----:B------:R-:W-:-:S02]  /*c1a0*/  F2FP.SATFINITE.E4M3.F32.PACK_AB_MERGE_C R252, R252, R231, RZ ;  /* 0x000000e7fcfc723e */ /* 0x000fc400048070ff */
[----:B------:R-:W1:Y:S01]  /*c1b0*/  S2R R231, SR_TID.X ;  /* 0x0000000000e77919 */ /* 0x000e620000002100 */
[----:B------:R-:W-:Y:S02]  /*c1c0*/  F2FP.SATFINITE.E4M3.F32.PACK_AB_MERGE_C R80, R81, R80, RZ ;  /* 0x000000505150723e */ /* 0x000fe400048070ff */
[----:B------:R-:W-:Y:S02]  /*c1d0*/  F2FP.SATFINITE.E4M3.F32.PACK_AB_MERGE_C R82, R83, R82, RZ ;  /* 0x000000525352723e */ /* 0x000fe400048070ff */
[----:B------:R-:W-:Y:S02]  /*c1e0*/  F2FP.SATFINITE.E4M3.F32.PACK_AB_MERGE_C R84, R85, R84, RZ ;  /* 0x000000545554723e */ /* 0x000fe400048070ff */
[----:B------:R-:W-:Y:S02]  /*c1f0*/  F2FP.SATFINITE.E4M3.F32.PACK_AB_MERGE_C R86, R87, R86, RZ ;  /* 0x000000565756723e */ /* 0x000fe400048070ff */
[----:B------:R-:W-:Y:S02]  /*c200*/  F2FP.SATFINITE.E4M3.F32.PACK_AB_MERGE_C R144, R145, R144, RZ ;  /* 0x000000909190723e */ /* 0x000fe400048070ff */
[----:B------:R-:W-:-:S02]  /*c210*/  F2FP.SATFINITE.E4M3.F32.PACK_AB_MERGE_C R146, R147, R146, RZ ;  /* 0x000000929392723e */ /* 0x000fc400048070ff */
[----:B------:R-:W-:Y:S02]  /*c220*/  F2FP.SATFINITE.E4M3.F32.PACK_AB_MERGE_C R148, R149, R148, RZ ;  /* 0x000000949594723e */ /* 0x000fe400048070ff */
[----:B------:R-:W-:Y:S01]  /*c230*/  F2FP.SATFINITE.E4M3.F32.PACK_AB_MERGE_C R150, R151, R150, RZ ;  /* 0x000000969796723e */ /* 0x000fe200048070ff */
        /* <DEDUP_REMOVED lines=24> */
[----:B----4-:R-:W-:Y:S04]  /*c3c0*/  STS.U16 [R25+UR48], R37 ;  /* 0x0000002519007988 */ /* 0x010fe80008000430 */
[----:B--2---:R-:W-:Y:S04]  /*c3d0*/  STS.U16 [R25+UR48+0x400], R35 ;  /* 0x0004002319007988 */ /* 0x004fe80008000430 */
[----:B------:R-:W-:Y:S04]  /*c3e0*/  STS.U16 [R25+UR48+0x8], R33 ;  /* 0x0000082119007988 */ /* 0x000fe80008000430 */
[----:B---3--:R-:W-:Y:S01]  /*c3f0*/  STS.U16 [R25+UR48+0x408], R31 ;  /* 0x0004081f19007988 */ /* 0x008fe20008000430 */
[----:B------:R2:W-:Y:S06]  /*c400*/  MEMBAR.ALL.CTA ;  /* 0x0000000000007992 */ /* 0x0005ec0000008000 */
[----:B--2---:R-:W2:Y:S01]  /*c410*/  FENCE.VIEW.ASYNC.S ;  /* 0x00000000000073c6 */ /* 0x004ea20000000000 */
[----:B------:R-:W-:Y:S01]  /*c420*/  SHF.R.U32.HI R29, RZ, 0x5, R55 ;  /* 0x00000005ff1d7819 */ /* 0x000fe20000011637 */
[----:B--2---:R-:W-:Y:S03]  /*c430*/  BAR.SYNC.DEFER_BLOCKING 0x0 ;  /* 0x0000000000007b1d */ /* 0x004fe60000010000 */
[----:B------:R-:W-:-:S02]  /*c440*/  R2UR UR4, R29 ;  /* 0x000000001d0472ca */ /* 0x000fc400000e0000 */
[----:B------:R-:W-:Y:S02]  /*c450*/  ELECT P0, URZ, PT ;  /* 0x00000000003f782f */ /* 0x000fe40003800000 */
[----:B-1----:R-:W-:-:S04]  /*c460*/  LOP3.LUT R231, R231, 0x7f, RZ, 0xc0, !PT ;  /* 0x0000007fe7e77812 */ /* 0x002fc800078ec0ff */
[----:B------:R-:W-:-:S05]  /*c470*/  ISETP.LT.U32.AND P0, PT, R231, 0x40, P0 ;  /* 0x00000040e700780c */ /* 0x000fca0000701070 */
[----:B------:R-:W-:-:S04]  /*c480*/  ULOP3.LUT UR4, UR4, 0x1, URZ, 0xc0, !UPT ;  /* 0x0000000104047892 */ /* 0x000fc8000f8ec03f */
[----:B------:R-:W-:Y:S02]  /*c490*/  ULEA UR9, UR4, UR55, 0x7 ;  /* 0x0000003704097291 */ /* 0x000fe4000f8e383f */
[----:B------:R-:W-:Y:S02]  /*c4a0*/  ULEA UR8, UR4, UR48, 0xf ;  /* 0x0000003004087291 */ /* 0x000fe4000f8e783f */
[----:B------:R-:W-:Y:S01]  /*c4b0*/  VOTEU.ANY UP0, P0 ;  /* 0x00000000003f7886 */ /* 0x000fe20000000100 */
[----:B------:R-:W-:Y:S01]  /*c4c0*/  VOTEU.ANY UP1, P0 ;  /* 0x00000000003f7886 */ /* 0x000fe20000020100 */
[----:B------:R-:W-:-:S03]  /*c4d0*/  UMOV UR10, UR51 ;  /* 0x00000033000a7c82 */ /* 0x000fc60008000000 */
[----:B------:R-:W-:Y:S01]  /*c4e0*/  @UP0 UMOV UR4, UR5 ;  /* 0x0000000500040c82 */ /* 0x000fe20008000000 */
[----:B------:R-:W-:Y:S02]  /*c4f0*/  @UP0 UMOV UR5, UR6 ;  /* 0x0000000600050c82 */ /* 0x000fe40008000000 */
[----:B------:R1:W-:Y:S01]  /*c500*/  @UP1 UTMASTG.2D [UR8], [UR4] ;  /* 0x00000008040013b5 */ /* 0x0003e20008008000 */
[----:B------:R0:W-:Y:S01]  /*c510*/  UTMACMDFLUSH ;  /* 0x00000000000079b7 */ /* 0x0001e20000000000 */
[----:B------:R-:W-:-:S04]  /*c520*/  DEPBAR.LE SB0, 0x0 ;  /* 0x000080000000791a */ /* 0x000fc80000000000 */
[----:B------:R-:W-:Y:S06]  /*c530*/  BAR.SYNC.DEFER_BLOCKING 0x0 ;  /* 0x0000000000007b1d */ /* 0x000fec0000010000 */
[----:B-1----:R-:W-:Y:S05]  /*c540*/  EXIT ;  /* 0x000000000000794d */ /* 0x002fea0003800000 */
.L_x_49:
[----:B------:R-:W1:Y:S02]  /*c550*/  SYNCS.PHASECHK.TRANS64.TRYWAIT P0, [UR48+0x10000], R2 ;  /* 0x01000002ff0075a7 */ /* 0x000e640008000170 */
[----:B-1----:R-:W-:Y:S05]  /*c560*/  @!P0 BRA `(.L_x_49) ;  /* 0xfffffffc00f88947 */ /* 0x002fea000383ffff */
[----:B------:R-:W-:Y:S05]  /*c570*/  BRA `(.L_x_51) ;  /* 0xffffff8800787947 */ /* 0x000fea000383ffff */
.L_x_52:
[----:B------:R-:W-:-:S00]  /*c580*/  BRA `(.L_x_52) ;  /* 0xfffffffc00fc7947 */ /* 0x000fc0000383ffff */
[----:B------:R-:W-:-:S00]  /*c590*/  NOP ;  /* 0x0000000000007918 */ /* 0x000fc00000000000 */
        /* <DEDUP_REMOVED lines=14> */
.L_x_53:


//--------------------- .nv.shared.gluon_wgmma    --------------------------
	.section	.nv.shared.gluon_wgmma,"aw",@nobits
	.sectionflags	@""
	.align	16
	.zero		1024


//--------------------- .nv.shared.reserved.0     --------------------------
	.section	.nv.shared.reserved.0,"aw",@nobits
	.weak		__nv_reservedSMEM_offset_0_alias
	.size		__nv_reservedSMEM_offset_0_alias, 0, 0
	.other		__nv_reservedSMEM_offset_0_alias,@"STO_CUDA_RESERVED_SHARED STV_DEFAULT"
__nv_reservedSMEM_offset_0_alias:
	.zero		0


//--------------------- .nv.constant0.gluon_wgmma --------------------------
	.section	.nv.constant0.gluon_wgmma,"a",@progbits
	.sectionflags	@""
	.align	4
.nv.constant0.gluon_wgmma:
	.zero		608


//--------------------- SYMBOLS --------------------------

	.type		.nv.reservedSmem.offset0,@object
	.size		.nv.reservedSmem.offset0,0x4
